//
// Generated by NVIDIA NVVM Compiler
//
// Compiler Build ID: CL-36424714
// Cuda compilation tools, release 13.0, V13.0.88
// Based on NVVM 20.0.0
//

.version 9.0
.target sm_100
.address_size 64

	// .globl	_Z27InitializeSupercooledSpherePdS_S_S_
.func  (.param .b64 func_retval0) __internal_accurate_pow
(
	.param .b64 __internal_accurate_pow_param_0,
	.param .b64 __internal_accurate_pow_param_1
)
;
.global .align 4 .b8 precalc_xorwow_matrix[102400];
.global .align 4 .b8 precalc_xorwow_offset_matrix[102400];
.global .align 4 .b8 mrg32k3aM1[2304];
.global .align 4 .b8 mrg32k3aM2[2304];
.global .align 4 .b8 mrg32k3aM1SubSeq[2016];
.global .align 4 .b8 mrg32k3aM2SubSeq[2016];
.global .align 4 .b8 mrg32k3aM1Seq[2304];
.global .align 4 .b8 mrg32k3aM2Seq[2304];
.const .align 8 .b8 __cr_lgamma_table[72];
.const .align 4 .u32 devMx = 130;
.const .align 4 .u32 devMy = 130;
.const .align 4 .u32 devMz = 130;
.const .align 8 .f64 dx = 0d3F9EB851EB851EB8;
.const .align 8 .f64 dy = 0d3F9EB851EB851EB8;
.const .align 8 .f64 dz = 0d3F9EB851EB851EB8;
.const .align 8 .f64 dt = 0d3F1A36E2EB1C432D;
.const .align 8 .f64 epsilon = 0d3F847AE147AE147B;
.const .align 8 .f64 tau = 0d3F33A92A30553261;
.const .align 8 .f64 alpha = 0d3FE999999999999A;
.const .align 8 .f64 Gamma = 0d4024000000000000;
.const .align 8 .f64 delta = 0d3FB999999999999A;
.const .align 8 .f64 K = 0d3FFB333333333333;
.const .align 8 .f64 T0;
.const .align 8 .f64 Tm = 0d3FF0000000000000;
.const .align 8 .f64 ampl = 0d3F847AE147AE147B;
.const .align 4 .u32 seed = 123;
.const .align 8 .f64 Radius = 0d3FD999999999999A;
.const .align 8 .f64 PhiPrecision = 0d3E112E0BE826D695;

.visible .entry _Z27InitializeSupercooledSpherePdS_S_S_(
	.param .u64 .ptr .align 1 _Z27InitializeSupercooledSpherePdS_S_S__param_0,
	.param .u64 .ptr .align 1 _Z27InitializeSupercooledSpherePdS_S_S__param_1,
	.param .u64 .ptr .align 1 _Z27InitializeSupercooledSpherePdS_S_S__param_2,
	.param .u64 .ptr .align 1 _Z27InitializeSupercooledSpherePdS_S_S__param_3
)
{
	.reg .pred 	%p<41>;
	.reg .b32 	%r<71>;
	.reg .b64 	%rd<21>;
	.reg .b64 	%fd<68>;

	ld.param.u64 	%rd5, [_Z27InitializeSupercooledSpherePdS_S_S__param_0];
	ld.param.u64 	%rd3, [_Z27InitializeSupercooledSpherePdS_S_S__param_1];
	ld.param.u64 	%rd6, [_Z27InitializeSupercooledSpherePdS_S_S__param_2];
	ld.param.u64 	%rd4, [_Z27InitializeSupercooledSpherePdS_S_S__param_3];
	cvta.to.global.u64 	%rd1, %rd6;
	cvta.to.global.u64 	%rd2, %rd5;
	ld.const.f64 	%fd29, [dx];
	mul.f64 	%fd30, %fd29, 0dC050000000000000;
	ld.const.f64 	%fd1, [dy];
	ld.const.f64 	%fd2, [dz];
	mov.u32 	%r9, %ctaid.x;
	mov.u32 	%r10, %ntid.x;
	mov.u32 	%r11, %tid.x;
	mad.lo.s32 	%r12, %r9, %r10, %r11;
	add.s32 	%r13, %r12, 1;
	mov.u32 	%r14, %ctaid.y;
	mov.u32 	%r15, %ntid.y;
	mov.u32 	%r16, %tid.y;
	mad.lo.s32 	%r17, %r14, %r15, %r16;
	add.s32 	%r1, %r17, 1;
	mov.u32 	%r18, %ctaid.z;
	mov.u32 	%r19, %ntid.z;
	mov.u32 	%r20, %tid.z;
	mad.lo.s32 	%r21, %r18, %r19, %r20;
	add.s32 	%r2, %r21, 1;
	ld.const.u32 	%r22, [devMy];
	mad.lo.s32 	%r23, %r22, %r21, %r22;
	add.s32 	%r24, %r23, %r1;
	ld.const.u32 	%r25, [devMx];
	mad.lo.s32 	%r3, %r24, %r25, %r13;
	cvt.rn.f64.s32 	%fd31, %r13;
	fma.rn.f64 	%fd3, %fd29, %fd31, %fd30;
	{
	.reg .b32 %temp; 
	mov.b64 	{%temp, %r4}, %fd3;
	}
	mov.f64 	%fd32, 0d4000000000000000;
	{
	.reg .b32 %temp; 
	mov.b64 	{%temp, %r26}, %fd32;
	}
	and.b32  	%r6, %r26, 2146435072;
	setp.eq.s32 	%p1, %r6, 1062207488;
	abs.f64 	%fd4, %fd3;
	{ // callseq 0, 0
	.param .b64 param0;
	st.param.f64 	[param0], %fd4;
	.param .b64 param1;
	st.param.f64 	[param1], 0d4000000000000000;
	.param .b64 retval0;
	call.uni (retval0), 
	__internal_accurate_pow, 
	(
	param0, 
	param1
	);
	ld.param.f64 	%fd33, [retval0];
	} // callseq 0
	setp.lt.s32 	%p2, %r4, 0;
	neg.f64 	%fd35, %fd33;
	selp.f64 	%fd36, %fd35, %fd33, %p1;
	selp.f64 	%fd63, %fd36, %fd33, %p2;
	setp.neu.f64 	%p3, %fd3, 0d0000000000000000;
	@%p3 bra 	$L__BB0_2;
	selp.b32 	%r27, %r4, 0, %p1;
	setp.lt.s32 	%p5, %r26, 0;
	or.b32  	%r28, %r27, 2146435072;
	selp.b32 	%r29, %r28, %r27, %p5;
	mov.b32 	%r30, 0;
	mov.b64 	%fd63, {%r30, %r29};
$L__BB0_2:
	add.f64 	%fd37, %fd3, 0d4000000000000000;
	{
	.reg .b32 %temp; 
	mov.b64 	{%temp, %r31}, %fd37;
	}
	and.b32  	%r32, %r31, 2146435072;
	setp.ne.s32 	%p6, %r32, 2146435072;
	@%p6 bra 	$L__BB0_7;
	setp.num.f64 	%p7, %fd3, %fd3;
	@%p7 bra 	$L__BB0_5;
	mov.f64 	%fd38, 0d4000000000000000;
	add.rn.f64 	%fd63, %fd3, %fd38;
	bra.uni 	$L__BB0_7;
$L__BB0_5:
	setp.neu.f64 	%p8, %fd4, 0d7FF0000000000000;
	@%p8 bra 	$L__BB0_7;
	setp.lt.s32 	%p9, %r4, 0;
	setp.eq.s32 	%p10, %r6, 1062207488;
	setp.lt.s32 	%p11, %r26, 0;
	selp.b32 	%r34, 0, 2146435072, %p11;
	and.b32  	%r35, %r26, 2147483647;
	setp.ne.s32 	%p12, %r35, 1071644672;
	or.b32  	%r36, %r34, -2147483648;
	selp.b32 	%r37, %r36, %r34, %p12;
	selp.b32 	%r38, %r37, %r34, %p10;
	selp.b32 	%r39, %r38, %r34, %p9;
	mov.b32 	%r40, 0;
	mov.b64 	%fd63, {%r40, %r39};
$L__BB0_7:
	setp.eq.s32 	%p13, %r6, 1062207488;
	setp.eq.f64 	%p14, %fd3, 0d3FF0000000000000;
	selp.f64 	%fd11, 0d3FF0000000000000, %fd63, %p14;
	cvt.rn.f64.u32 	%fd39, %r1;
	mul.f64 	%fd40, %fd1, 0dC050000000000000;
	fma.rn.f64 	%fd12, %fd1, %fd39, %fd40;
	{
	.reg .b32 %temp; 
	mov.b64 	{%temp, %r7}, %fd12;
	}
	abs.f64 	%fd13, %fd12;
	{ // callseq 1, 0
	.param .b64 param0;
	st.param.f64 	[param0], %fd13;
	.param .b64 param1;
	st.param.f64 	[param1], 0d4000000000000000;
	.param .b64 retval0;
	call.uni (retval0), 
	__internal_accurate_pow, 
	(
	param0, 
	param1
	);
	ld.param.f64 	%fd41, [retval0];
	} // callseq 1
	setp.lt.s32 	%p15, %r7, 0;
	neg.f64 	%fd43, %fd41;
	selp.f64 	%fd44, %fd43, %fd41, %p13;
	selp.f64 	%fd65, %fd44, %fd41, %p15;
	setp.neu.f64 	%p16, %fd12, 0d0000000000000000;
	@%p16 bra 	$L__BB0_9;
	setp.eq.s32 	%p17, %r6, 1062207488;
	selp.b32 	%r42, %r7, 0, %p17;
	setp.lt.s32 	%p18, %r26, 0;
	or.b32  	%r43, %r42, 2146435072;
	selp.b32 	%r44, %r43, %r42, %p18;
	mov.b32 	%r45, 0;
	mov.b64 	%fd65, {%r45, %r44};
$L__BB0_9:
	add.f64 	%fd45, %fd12, 0d4000000000000000;
	{
	.reg .b32 %temp; 
	mov.b64 	{%temp, %r46}, %fd45;
	}
	and.b32  	%r47, %r46, 2146435072;
	setp.ne.s32 	%p19, %r47, 2146435072;
	@%p19 bra 	$L__BB0_14;
	setp.num.f64 	%p20, %fd12, %fd12;
	@%p20 bra 	$L__BB0_12;
	mov.f64 	%fd46, 0d4000000000000000;
	add.rn.f64 	%fd65, %fd12, %fd46;
	bra.uni 	$L__BB0_14;
$L__BB0_12:
	setp.neu.f64 	%p21, %fd13, 0d7FF0000000000000;
	@%p21 bra 	$L__BB0_14;
	setp.lt.s32 	%p22, %r7, 0;
	setp.eq.s32 	%p23, %r6, 1062207488;
	setp.lt.s32 	%p24, %r26, 0;
	selp.b32 	%r49, 0, 2146435072, %p24;
	and.b32  	%r50, %r26, 2147483647;
	setp.ne.s32 	%p25, %r50, 1071644672;
	or.b32  	%r51, %r49, -2147483648;
	selp.b32 	%r52, %r51, %r49, %p25;
	selp.b32 	%r53, %r52, %r49, %p23;
	selp.b32 	%r54, %r53, %r49, %p22;
	mov.b32 	%r55, 0;
	mov.b64 	%fd65, {%r55, %r54};
$L__BB0_14:
	setp.eq.s32 	%p26, %r6, 1062207488;
	setp.eq.f64 	%p27, %fd12, 0d3FF0000000000000;
	selp.f64 	%fd47, 0d3FF0000000000000, %fd65, %p27;
	add.f64 	%fd20, %fd11, %fd47;
	cvt.rn.f64.u32 	%fd48, %r2;
	mul.f64 	%fd49, %fd2, 0dC050000000000000;
	fma.rn.f64 	%fd21, %fd2, %fd48, %fd49;
	{
	.reg .b32 %temp; 
	mov.b64 	{%temp, %r8}, %fd21;
	}
	abs.f64 	%fd22, %fd21;
	{ // callseq 2, 0
	.param .b64 param0;
	st.param.f64 	[param0], %fd22;
	.param .b64 param1;
	st.param.f64 	[param1], 0d4000000000000000;
	.param .b64 retval0;
	call.uni (retval0), 
	__internal_accurate_pow, 
	(
	param0, 
	param1
	);
	ld.param.f64 	%fd50, [retval0];
	} // callseq 2
	setp.lt.s32 	%p28, %r8, 0;
	neg.f64 	%fd52, %fd50;
	selp.f64 	%fd53, %fd52, %fd50, %p26;
	selp.f64 	%fd67, %fd53, %fd50, %p28;
	setp.neu.f64 	%p29, %fd21, 0d0000000000000000;
	@%p29 bra 	$L__BB0_16;
	setp.eq.s32 	%p30, %r6, 1062207488;
	selp.b32 	%r57, %r8, 0, %p30;
	setp.lt.s32 	%p31, %r26, 0;
	or.b32  	%r58, %r57, 2146435072;
	selp.b32 	%r59, %r58, %r57, %p31;
	mov.b32 	%r60, 0;
	mov.b64 	%fd67, {%r60, %r59};
$L__BB0_16:
	add.f64 	%fd54, %fd21, 0d4000000000000000;
	{
	.reg .b32 %temp; 
	mov.b64 	{%temp, %r61}, %fd54;
	}
	and.b32  	%r62, %r61, 2146435072;
	setp.ne.s32 	%p32, %r62, 2146435072;
	@%p32 bra 	$L__BB0_21;
	setp.num.f64 	%p33, %fd21, %fd21;
	@%p33 bra 	$L__BB0_19;
	mov.f64 	%fd55, 0d4000000000000000;
	add.rn.f64 	%fd67, %fd21, %fd55;
	bra.uni 	$L__BB0_21;
$L__BB0_19:
	setp.neu.f64 	%p34, %fd22, 0d7FF0000000000000;
	@%p34 bra 	$L__BB0_21;
	setp.lt.s32 	%p35, %r8, 0;
	setp.eq.s32 	%p36, %r6, 1062207488;
	setp.lt.s32 	%p37, %r26, 0;
	selp.b32 	%r64, 0, 2146435072, %p37;
	and.b32  	%r65, %r26, 2147483647;
	setp.ne.s32 	%p38, %r65, 1071644672;
	or.b32  	%r66, %r64, -2147483648;
	selp.b32 	%r67, %r66, %r64, %p38;
	selp.b32 	%r68, %r67, %r64, %p36;
	selp.b32 	%r69, %r68, %r64, %p35;
	mov.b32 	%r70, 0;
	mov.b64 	%fd67, {%r70, %r69};
$L__BB0_21:
	setp.eq.f64 	%p39, %fd21, 0d3FF0000000000000;
	selp.f64 	%fd56, 0d3FF0000000000000, %fd67, %p39;
	add.f64 	%fd57, %fd20, %fd56;
	sqrt.rn.f64 	%fd58, %fd57;
	ld.const.f64 	%fd59, [Radius];
	setp.geu.f64 	%p40, %fd58, %fd59;
	@%p40 bra 	$L__BB0_23;
	mul.wide.s32 	%rd11, %r3, 8;
	add.s64 	%rd12, %rd2, %rd11;
	mov.b64 	%rd13, 4607182418800017408;
	st.global.u64 	[%rd12], %rd13;
	ld.const.f64 	%fd61, [Tm];
	add.s64 	%rd14, %rd1, %rd11;
	st.global.f64 	[%rd14], %fd61;
	bra.uni 	$L__BB0_24;
$L__BB0_23:
	mul.wide.s32 	%rd7, %r3, 8;
	add.s64 	%rd8, %rd2, %rd7;
	mov.b64 	%rd9, 0;
	st.global.u64 	[%rd8], %rd9;
	ld.const.f64 	%fd60, [T0];
	add.s64 	%rd10, %rd1, %rd7;
	st.global.f64 	[%rd10], %fd60;
$L__BB0_24:
	cvta.to.global.u64 	%rd15, %rd3;
	cvta.to.global.u64 	%rd16, %rd4;
	mul.wide.s32 	%rd17, %r3, 8;
	add.s64 	%rd18, %rd15, %rd17;
	mov.b64 	%rd19, 0;
	st.global.u64 	[%rd18], %rd19;
	add.s64 	%rd20, %rd16, %rd17;
	st.global.u64 	[%rd20], %rd19;
	ret;

}
	// .globl	_Z12CalcTimeStepPdS_S_S_P17curandStateXORWOW
.visible .entry _Z12CalcTimeStepPdS_S_S_P17curandStateXORWOW(
	.param .u64 .ptr .align 1 _Z12CalcTimeStepPdS_S_S_P17curandStateXORWOW_param_0,
	.param .u64 .ptr .align 1 _Z12CalcTimeStepPdS_S_S_P17curandStateXORWOW_param_1,
	.param .u64 .ptr .align 1 _Z12CalcTimeStepPdS_S_S_P17curandStateXORWOW_param_2,
	.param .u64 .ptr .align 1 _Z12CalcTimeStepPdS_S_S_P17curandStateXORWOW_param_3,
	.param .u64 .ptr .align 1 _Z12CalcTimeStepPdS_S_S_P17curandStateXORWOW_param_4
)
{
	.reg .pred 	%p<112>;
	.reg .b32 	%r<175>;
	.reg .b32 	%f<3>;
	.reg .b64 	%rd<38>;
	.reg .b64 	%fd<276>;

	ld.param.u64 	%rd11, [_Z12CalcTimeStepPdS_S_S_P17curandStateXORWOW_param_0];
	ld.param.u64 	%rd12, [_Z12CalcTimeStepPdS_S_S_P17curandStateXORWOW_param_2];
	cvta.to.global.u64 	%rd1, %rd12;
	cvta.to.global.u64 	%rd13, %rd11;
	mov.u32 	%r16, %ctaid.x;
	mov.u32 	%r17, %ntid.x;
	mov.u32 	%r18, %tid.x;
	mad.lo.s32 	%r19, %r16, %r17, %r18;
	add.s32 	%r20, %r19, 1;
	mov.u32 	%r21, %ctaid.y;
	mov.u32 	%r22, %ntid.y;
	mov.u32 	%r23, %tid.y;
	mad.lo.s32 	%r24, %r21, %r22, %r23;
	add.s32 	%r25, %r24, 1;
	mov.u32 	%r26, %ctaid.z;
	mov.u32 	%r27, %ntid.z;
	mov.u32 	%r28, %tid.z;
	mad.lo.s32 	%r29, %r26, %r27, %r28;
	ld.const.u32 	%r30, [devMy];
	mad.lo.s32 	%r31, %r30, %r29, %r30;
	add.s32 	%r32, %r31, %r25;
	ld.const.u32 	%r33, [devMx];
	mad.lo.s32 	%r1, %r32, %r33, %r20;
	mul.wide.s32 	%rd14, %r1, 8;
	add.s64 	%rd2, %rd13, %rd14;
	ld.global.f64 	%fd1, [%rd2];
	setp.leu.f64 	%p1, %fd1, 0d0000000000000000;
	setp.geu.f64 	%p2, %fd1, 0d3FF0000000000000;
	add.s32 	%r34, %r31, %r24;
	mad.lo.s32 	%r2, %r34, %r33, %r20;
	mul.wide.s32 	%rd15, %r2, 8;
	add.s64 	%rd3, %rd13, %rd15;
	add.s32 	%r35, %r31, %r30;
	add.s32 	%r36, %r32, %r30;
	mad.lo.s32 	%r3, %r36, %r33, %r20;
	mul.wide.s32 	%rd16, %r3, 8;
	add.s64 	%rd4, %rd13, %rd16;
	shl.b32 	%r37, %r30, 1;
	sub.s32 	%r38, %r35, %r37;
	add.s32 	%r39, %r38, %r25;
	mad.lo.s32 	%r4, %r39, %r33, %r20;
	mul.wide.s32 	%rd17, %r4, 8;
	add.s64 	%rd5, %rd13, %rd17;
	add.s64 	%rd6, %rd1, %rd14;
	mul.wide.s32 	%rd7, %r33, 8;
	mov.f64 	%fd273, 0d0000000000000000;
	and.pred  	%p3, %p1, %p2;
	@%p3 bra 	$L__BB1_55;
	ld.global.f64 	%fd75, [%rd2+8];
	ld.global.f64 	%fd76, [%rd2+-8];
	sub.f64 	%fd77, %fd75, %fd76;
	ld.const.f64 	%fd78, [dx];
	add.f64 	%fd79, %fd78, %fd78;
	div.rn.f64 	%fd2, %fd77, %fd79;
	add.s64 	%rd18, %rd2, %rd7;
	ld.global.f64 	%fd80, [%rd18];
	ld.global.f64 	%fd81, [%rd3];
	sub.f64 	%fd82, %fd80, %fd81;
	ld.const.f64 	%fd83, [dy];
	add.f64 	%fd84, %fd83, %fd83;
	div.rn.f64 	%fd3, %fd82, %fd84;
	ld.global.f64 	%fd85, [%rd4];
	ld.global.f64 	%fd86, [%rd5];
	sub.f64 	%fd87, %fd85, %fd86;
	ld.const.f64 	%fd88, [dz];
	add.f64 	%fd89, %fd88, %fd88;
	div.rn.f64 	%fd4, %fd87, %fd89;
	{
	.reg .b32 %temp; 
	mov.b64 	{%temp, %r5}, %fd2;
	}
	mov.f64 	%fd90, 0d4000000000000000;
	{
	.reg .b32 %temp; 
	mov.b64 	{%temp, %r40}, %fd90;
	}
	and.b32  	%r7, %r40, 2146435072;
	setp.eq.s32 	%p4, %r7, 1062207488;
	abs.f64 	%fd5, %fd2;
	{ // callseq 3, 0
	.param .b64 param0;
	st.param.f64 	[param0], %fd5;
	.param .b64 param1;
	st.param.f64 	[param1], 0d4000000000000000;
	.param .b64 retval0;
	call.uni (retval0), 
	__internal_accurate_pow, 
	(
	param0, 
	param1
	);
	ld.param.f64 	%fd91, [retval0];
	} // callseq 3
	setp.lt.s32 	%p5, %r5, 0;
	neg.f64 	%fd93, %fd91;
	selp.f64 	%fd94, %fd93, %fd91, %p4;
	selp.f64 	%fd258, %fd94, %fd91, %p5;
	setp.neu.f64 	%p6, %fd2, 0d0000000000000000;
	@%p6 bra 	$L__BB1_3;
	selp.b32 	%r41, %r5, 0, %p4;
	setp.lt.s32 	%p8, %r40, 0;
	or.b32  	%r42, %r41, 2146435072;
	selp.b32 	%r43, %r42, %r41, %p8;
	mov.b32 	%r44, 0;
	mov.b64 	%fd258, {%r44, %r43};
$L__BB1_3:
	add.f64 	%fd95, %fd2, 0d4000000000000000;
	{
	.reg .b32 %temp; 
	mov.b64 	{%temp, %r45}, %fd95;
	}
	and.b32  	%r46, %r45, 2146435072;
	setp.ne.s32 	%p9, %r46, 2146435072;
	@%p9 bra 	$L__BB1_8;
	setp.num.f64 	%p10, %fd2, %fd2;
	@%p10 bra 	$L__BB1_6;
	mov.f64 	%fd96, 0d4000000000000000;
	add.rn.f64 	%fd258, %fd2, %fd96;
	bra.uni 	$L__BB1_8;
$L__BB1_6:
	setp.neu.f64 	%p11, %fd5, 0d7FF0000000000000;
	@%p11 bra 	$L__BB1_8;
	setp.lt.s32 	%p14, %r40, 0;
	selp.b32 	%r48, 0, 2146435072, %p14;
	and.b32  	%r49, %r40, 2147483647;
	setp.ne.s32 	%p15, %r49, 1071644672;
	or.b32  	%r50, %r48, -2147483648;
	selp.b32 	%r51, %r50, %r48, %p15;
	selp.b32 	%r52, %r51, %r48, %p4;
	selp.b32 	%r53, %r52, %r48, %p5;
	mov.b32 	%r54, 0;
	mov.b64 	%fd258, {%r54, %r53};
$L__BB1_8:
	{
	.reg .b32 %temp; 
	mov.b64 	{%temp, %r8}, %fd3;
	}
	abs.f64 	%fd12, %fd3;
	{ // callseq 4, 0
	.param .b64 param0;
	st.param.f64 	[param0], %fd12;
	.param .b64 param1;
	st.param.f64 	[param1], 0d4000000000000000;
	.param .b64 retval0;
	call.uni (retval0), 
	__internal_accurate_pow, 
	(
	param0, 
	param1
	);
	ld.param.f64 	%fd97, [retval0];
	} // callseq 4
	setp.lt.s32 	%p17, %r8, 0;
	neg.f64 	%fd99, %fd97;
	selp.f64 	%fd100, %fd99, %fd97, %p4;
	selp.f64 	%fd260, %fd100, %fd97, %p17;
	setp.neu.f64 	%p18, %fd3, 0d0000000000000000;
	@%p18 bra 	$L__BB1_10;
	selp.b32 	%r56, %r8, 0, %p4;
	setp.lt.s32 	%p20, %r40, 0;
	or.b32  	%r57, %r56, 2146435072;
	selp.b32 	%r58, %r57, %r56, %p20;
	mov.b32 	%r59, 0;
	mov.b64 	%fd260, {%r59, %r58};
$L__BB1_10:
	add.f64 	%fd101, %fd3, 0d4000000000000000;
	{
	.reg .b32 %temp; 
	mov.b64 	{%temp, %r60}, %fd101;
	}
	and.b32  	%r61, %r60, 2146435072;
	setp.ne.s32 	%p21, %r61, 2146435072;
	@%p21 bra 	$L__BB1_15;
	setp.num.f64 	%p22, %fd3, %fd3;
	@%p22 bra 	$L__BB1_13;
	mov.f64 	%fd102, 0d4000000000000000;
	add.rn.f64 	%fd260, %fd3, %fd102;
	bra.uni 	$L__BB1_15;
$L__BB1_13:
	setp.neu.f64 	%p23, %fd12, 0d7FF0000000000000;
	@%p23 bra 	$L__BB1_15;
	setp.lt.s32 	%p24, %r8, 0;
	setp.eq.s32 	%p25, %r7, 1062207488;
	setp.lt.s32 	%p26, %r40, 0;
	selp.b32 	%r63, 0, 2146435072, %p26;
	and.b32  	%r64, %r40, 2147483647;
	setp.ne.s32 	%p27, %r64, 1071644672;
	or.b32  	%r65, %r63, -2147483648;
	selp.b32 	%r66, %r65, %r63, %p27;
	selp.b32 	%r67, %r66, %r63, %p25;
	selp.b32 	%r68, %r67, %r63, %p24;
	mov.b32 	%r69, 0;
	mov.b64 	%fd260, {%r69, %r68};
$L__BB1_15:
	setp.eq.f64 	%p29, %fd3, 0d3FF0000000000000;
	selp.f64 	%fd103, 0d3FF0000000000000, %fd260, %p29;
	setp.eq.f64 	%p30, %fd2, 0d3FF0000000000000;
	selp.f64 	%fd104, 0d3FF0000000000000, %fd258, %p30;
	add.f64 	%fd19, %fd104, %fd103;
	{
	.reg .b32 %temp; 
	mov.b64 	{%temp, %r9}, %fd4;
	}
	abs.f64 	%fd20, %fd4;
	{ // callseq 5, 0
	.param .b64 param0;
	st.param.f64 	[param0], %fd20;
	.param .b64 param1;
	st.param.f64 	[param1], 0d4000000000000000;
	.param .b64 retval0;
	call.uni (retval0), 
	__internal_accurate_pow, 
	(
	param0, 
	param1
	);
	ld.param.f64 	%fd105, [retval0];
	} // callseq 5
	setp.lt.s32 	%p31, %r9, 0;
	neg.f64 	%fd107, %fd105;
	selp.f64 	%fd108, %fd107, %fd105, %p4;
	selp.f64 	%fd262, %fd108, %fd105, %p31;
	setp.neu.f64 	%p32, %fd4, 0d0000000000000000;
	@%p32 bra 	$L__BB1_17;
	setp.eq.s32 	%p33, %r7, 1062207488;
	selp.b32 	%r71, %r9, 0, %p33;
	setp.lt.s32 	%p34, %r40, 0;
	or.b32  	%r72, %r71, 2146435072;
	selp.b32 	%r73, %r72, %r71, %p34;
	mov.b32 	%r74, 0;
	mov.b64 	%fd262, {%r74, %r73};
$L__BB1_17:
	add.f64 	%fd109, %fd4, 0d4000000000000000;
	{
	.reg .b32 %temp; 
	mov.b64 	{%temp, %r75}, %fd109;
	}
	and.b32  	%r76, %r75, 2146435072;
	setp.ne.s32 	%p35, %r76, 2146435072;
	@%p35 bra 	$L__BB1_22;
	setp.num.f64 	%p36, %fd4, %fd4;
	@%p36 bra 	$L__BB1_20;
	mov.f64 	%fd110, 0d4000000000000000;
	add.rn.f64 	%fd262, %fd4, %fd110;
	bra.uni 	$L__BB1_22;
$L__BB1_20:
	setp.neu.f64 	%p37, %fd20, 0d7FF0000000000000;
	@%p37 bra 	$L__BB1_22;
	setp.lt.s32 	%p38, %r9, 0;
	setp.eq.s32 	%p39, %r7, 1062207488;
	setp.lt.s32 	%p40, %r40, 0;
	selp.b32 	%r78, 0, 2146435072, %p40;
	and.b32  	%r79, %r40, 2147483647;
	setp.ne.s32 	%p41, %r79, 1071644672;
	or.b32  	%r80, %r78, -2147483648;
	selp.b32 	%r81, %r80, %r78, %p41;
	selp.b32 	%r82, %r81, %r78, %p39;
	selp.b32 	%r83, %r82, %r78, %p38;
	mov.b32 	%r84, 0;
	mov.b64 	%fd262, {%r84, %r83};
$L__BB1_22:
	setp.eq.f64 	%p43, %fd4, 0d3FF0000000000000;
	selp.f64 	%fd111, 0d3FF0000000000000, %fd262, %p43;
	add.f64 	%fd27, %fd19, %fd111;
	{
	.reg .b32 %temp; 
	mov.b64 	{%temp, %r10}, %fd27;
	}
	abs.f64 	%fd28, %fd27;
	{ // callseq 6, 0
	.param .b64 param0;
	st.param.f64 	[param0], %fd28;
	.param .b64 param1;
	st.param.f64 	[param1], 0d4000000000000000;
	.param .b64 retval0;
	call.uni (retval0), 
	__internal_accurate_pow, 
	(
	param0, 
	param1
	);
	ld.param.f64 	%fd112, [retval0];
	} // callseq 6
	setp.lt.s32 	%p44, %r10, 0;
	neg.f64 	%fd114, %fd112;
	selp.f64 	%fd115, %fd114, %fd112, %p4;
	selp.f64 	%fd264, %fd115, %fd112, %p44;
	setp.neu.f64 	%p45, %fd27, 0d0000000000000000;
	@%p45 bra 	$L__BB1_24;
	setp.eq.s32 	%p46, %r7, 1062207488;
	selp.b32 	%r86, %r10, 0, %p46;
	setp.lt.s32 	%p47, %r40, 0;
	or.b32  	%r87, %r86, 2146435072;
	selp.b32 	%r88, %r87, %r86, %p47;
	mov.b32 	%r89, 0;
	mov.b64 	%fd264, {%r89, %r88};
$L__BB1_24:
	add.f64 	%fd116, %fd27, 0d4000000000000000;
	{
	.reg .b32 %temp; 
	mov.b64 	{%temp, %r90}, %fd116;
	}
	and.b32  	%r91, %r90, 2146435072;
	setp.ne.s32 	%p48, %r91, 2146435072;
	@%p48 bra 	$L__BB1_29;
	setp.num.f64 	%p49, %fd27, %fd27;
	@%p49 bra 	$L__BB1_27;
	mov.f64 	%fd117, 0d4000000000000000;
	add.rn.f64 	%fd264, %fd27, %fd117;
	bra.uni 	$L__BB1_29;
$L__BB1_27:
	setp.neu.f64 	%p50, %fd28, 0d7FF0000000000000;
	@%p50 bra 	$L__BB1_29;
	setp.lt.s32 	%p51, %r10, 0;
	setp.eq.s32 	%p52, %r7, 1062207488;
	setp.lt.s32 	%p53, %r40, 0;
	selp.b32 	%r93, 0, 2146435072, %p53;
	and.b32  	%r94, %r40, 2147483647;
	setp.ne.s32 	%p54, %r94, 1071644672;
	or.b32  	%r95, %r93, -2147483648;
	selp.b32 	%r96, %r95, %r93, %p54;
	selp.b32 	%r97, %r96, %r93, %p52;
	selp.b32 	%r98, %r97, %r93, %p51;
	mov.b32 	%r99, 0;
	mov.b64 	%fd264, {%r99, %r98};
$L__BB1_29:
	setp.eq.f64 	%p55, %fd27, 0d3FF0000000000000;
	selp.f64 	%fd35, 0d3FF0000000000000, %fd264, %p55;
	setp.leu.f64 	%p56, %fd35, 0d3D719799812DEA11;
	mov.f64 	%fd271, 0d0000000000000000;
	@%p56 bra 	$L__BB1_52;
	mov.f64 	%fd119, 0d4010000000000000;
	{
	.reg .b32 %temp; 
	mov.b64 	{%temp, %r100}, %fd119;
	}
	and.b32  	%r12, %r100, 2146435072;
	setp.eq.s32 	%p59, %r12, 1072693248;
	{ // callseq 7, 0
	.param .b64 param0;
	st.param.f64 	[param0], %fd5;
	.param .b64 param1;
	st.param.f64 	[param1], 0d4010000000000000;
	.param .b64 retval0;
	call.uni (retval0), 
	__internal_accurate_pow, 
	(
	param0, 
	param1
	);
	ld.param.f64 	%fd120, [retval0];
	} // callseq 7
	neg.f64 	%fd122, %fd120;
	selp.f64 	%fd123, %fd122, %fd120, %p59;
	selp.f64 	%fd266, %fd123, %fd120, %p5;
	@%p6 bra 	$L__BB1_32;
	selp.b32 	%r101, %r5, 0, %p59;
	setp.lt.s32 	%p61, %r100, 0;
	or.b32  	%r102, %r101, 2146435072;
	selp.b32 	%r103, %r102, %r101, %p61;
	mov.b32 	%r104, 0;
	mov.b64 	%fd266, {%r104, %r103};
$L__BB1_32:
	add.f64 	%fd124, %fd2, 0d4010000000000000;
	{
	.reg .b32 %temp; 
	mov.b64 	{%temp, %r105}, %fd124;
	}
	and.b32  	%r106, %r105, 2146435072;
	setp.ne.s32 	%p62, %r106, 2146435072;
	@%p62 bra 	$L__BB1_37;
	setp.num.f64 	%p63, %fd2, %fd2;
	@%p63 bra 	$L__BB1_35;
	mov.f64 	%fd125, 0d4010000000000000;
	add.rn.f64 	%fd266, %fd2, %fd125;
	bra.uni 	$L__BB1_37;
$L__BB1_35:
	setp.neu.f64 	%p64, %fd5, 0d7FF0000000000000;
	@%p64 bra 	$L__BB1_37;
	setp.eq.s32 	%p65, %r12, 1072693248;
	setp.lt.s32 	%p66, %r5, 0;
	setp.lt.s32 	%p67, %r100, 0;
	selp.b32 	%r108, 0, 2146435072, %p67;
	and.b32  	%r109, %r100, 2147483647;
	setp.ne.s32 	%p68, %r109, 1071644672;
	or.b32  	%r110, %r108, -2147483648;
	selp.b32 	%r111, %r110, %r108, %p68;
	selp.b32 	%r112, %r111, %r108, %p65;
	selp.b32 	%r113, %r112, %r108, %p66;
	mov.b32 	%r114, 0;
	mov.b64 	%fd266, {%r114, %r113};
$L__BB1_37:
	selp.f64 	%fd42, 0d3FF0000000000000, %fd266, %p30;
	{ // callseq 8, 0
	.param .b64 param0;
	st.param.f64 	[param0], %fd12;
	.param .b64 param1;
	st.param.f64 	[param1], 0d4010000000000000;
	.param .b64 retval0;
	call.uni (retval0), 
	__internal_accurate_pow, 
	(
	param0, 
	param1
	);
	ld.param.f64 	%fd126, [retval0];
	} // callseq 8
	neg.f64 	%fd128, %fd126;
	selp.f64 	%fd129, %fd128, %fd126, %p59;
	selp.f64 	%fd268, %fd129, %fd126, %p17;
	@%p18 bra 	$L__BB1_39;
	setp.eq.s32 	%p73, %r12, 1072693248;
	selp.b32 	%r116, %r8, 0, %p73;
	setp.lt.s32 	%p74, %r100, 0;
	or.b32  	%r117, %r116, 2146435072;
	selp.b32 	%r118, %r117, %r116, %p74;
	mov.b32 	%r119, 0;
	mov.b64 	%fd268, {%r119, %r118};
$L__BB1_39:
	add.f64 	%fd130, %fd3, 0d4010000000000000;
	{
	.reg .b32 %temp; 
	mov.b64 	{%temp, %r120}, %fd130;
	}
	and.b32  	%r121, %r120, 2146435072;
	setp.ne.s32 	%p75, %r121, 2146435072;
	@%p75 bra 	$L__BB1_44;
	setp.num.f64 	%p76, %fd3, %fd3;
	@%p76 bra 	$L__BB1_42;
	mov.f64 	%fd131, 0d4010000000000000;
	add.rn.f64 	%fd268, %fd3, %fd131;
	bra.uni 	$L__BB1_44;
$L__BB1_42:
	setp.neu.f64 	%p77, %fd12, 0d7FF0000000000000;
	@%p77 bra 	$L__BB1_44;
	setp.eq.s32 	%p78, %r12, 1072693248;
	setp.lt.s32 	%p79, %r8, 0;
	setp.lt.s32 	%p80, %r100, 0;
	selp.b32 	%r123, 0, 2146435072, %p80;
	and.b32  	%r124, %r100, 2147483647;
	setp.ne.s32 	%p81, %r124, 1071644672;
	or.b32  	%r125, %r123, -2147483648;
	selp.b32 	%r126, %r125, %r123, %p81;
	selp.b32 	%r127, %r126, %r123, %p78;
	selp.b32 	%r128, %r127, %r123, %p79;
	mov.b32 	%r129, 0;
	mov.b64 	%fd268, {%r129, %r128};
$L__BB1_44:
	setp.eq.s32 	%p82, %r12, 1072693248;
	setp.neu.f64 	%p83, %fd4, 0d0000000000000000;
	setp.lt.s32 	%p84, %r9, 0;
	setp.eq.f64 	%p85, %fd3, 0d3FF0000000000000;
	selp.f64 	%fd132, 0d3FF0000000000000, %fd268, %p85;
	add.f64 	%fd49, %fd42, %fd132;
	{ // callseq 9, 0
	.param .b64 param0;
	st.param.f64 	[param0], %fd20;
	.param .b64 param1;
	st.param.f64 	[param1], 0d4010000000000000;
	.param .b64 retval0;
	call.uni (retval0), 
	__internal_accurate_pow, 
	(
	param0, 
	param1
	);
	ld.param.f64 	%fd133, [retval0];
	} // callseq 9
	neg.f64 	%fd135, %fd133;
	selp.f64 	%fd136, %fd135, %fd133, %p82;
	selp.f64 	%fd270, %fd136, %fd133, %p84;
	@%p83 bra 	$L__BB1_46;
	selp.b32 	%r131, %r9, 0, %p82;
	setp.lt.s32 	%p87, %r100, 0;
	or.b32  	%r132, %r131, 2146435072;
	selp.b32 	%r133, %r132, %r131, %p87;
	mov.b32 	%r134, 0;
	mov.b64 	%fd270, {%r134, %r133};
$L__BB1_46:
	add.f64 	%fd137, %fd4, 0d4010000000000000;
	{
	.reg .b32 %temp; 
	mov.b64 	{%temp, %r135}, %fd137;
	}
	and.b32  	%r136, %r135, 2146435072;
	setp.ne.s32 	%p88, %r136, 2146435072;
	@%p88 bra 	$L__BB1_51;
	setp.num.f64 	%p89, %fd4, %fd4;
	@%p89 bra 	$L__BB1_49;
	mov.f64 	%fd138, 0d4010000000000000;
	add.rn.f64 	%fd270, %fd4, %fd138;
	bra.uni 	$L__BB1_51;
$L__BB1_49:
	setp.neu.f64 	%p90, %fd20, 0d7FF0000000000000;
	@%p90 bra 	$L__BB1_51;
	setp.eq.s32 	%p91, %r12, 1072693248;
	setp.lt.s32 	%p92, %r9, 0;
	setp.lt.s32 	%p93, %r100, 0;
	selp.b32 	%r138, 0, 2146435072, %p93;
	and.b32  	%r139, %r100, 2147483647;
	setp.ne.s32 	%p94, %r139, 1071644672;
	or.b32  	%r140, %r138, -2147483648;
	selp.b32 	%r141, %r140, %r138, %p94;
	selp.b32 	%r142, %r141, %r138, %p91;
	selp.b32 	%r143, %r142, %r138, %p92;
	mov.b32 	%r144, 0;
	mov.b64 	%fd270, {%r144, %r143};
$L__BB1_51:
	setp.eq.f64 	%p95, %fd4, 0d3FF0000000000000;
	selp.f64 	%fd139, 0d3FF0000000000000, %fd270, %p95;
	add.f64 	%fd140, %fd49, %fd139;
	div.rn.f64 	%fd271, %fd140, %fd35;
$L__BB1_52:
	ld.param.u64 	%rd37, [_Z12CalcTimeStepPdS_S_S_P17curandStateXORWOW_param_4];
	ld.const.f64 	%fd141, [delta];
	mul.f64 	%fd142, %fd141, 0dC010000000000000;
	mov.f64 	%fd143, 0d3FF0000000000000;
	sub.f64 	%fd144, %fd143, %fd271;
	fma.rn.f64 	%fd145, %fd144, %fd142, 0d3FF0000000000000;
	ld.const.f64 	%fd146, [ampl];
	cvta.to.global.u64 	%rd19, %rd37;
	mul.wide.s32 	%rd20, %r1, 48;
	add.s64 	%rd21, %rd19, %rd20;
	ld.global.v2.u32 	{%r145, %r146}, [%rd21];
	shr.u32 	%r147, %r146, 2;
	xor.b32  	%r148, %r147, %r146;
	ld.global.v2.u32 	{%r149, %r150}, [%rd21+8];
	ld.global.v2.u32 	{%r151, %r152}, [%rd21+16];
	st.global.v2.u32 	[%rd21+8], {%r150, %r151};
	shl.b32 	%r153, %r152, 4;
	shl.b32 	%r154, %r148, 1;
	xor.b32  	%r155, %r154, %r153;
	xor.b32  	%r156, %r155, %r148;
	xor.b32  	%r157, %r156, %r152;
	st.global.v2.u32 	[%rd21+16], {%r152, %r157};
	add.s32 	%r158, %r145, 362437;
	st.global.v2.u32 	[%rd21], {%r158, %r149};
	add.s32 	%r159, %r157, %r158;
	cvt.rn.f32.u32 	%f1, %r159;
	fma.rn.f32 	%f2, %f1, 0f2F800000, 0f2F000000;
	cvt.f64.f32 	%fd147, %f2;
	mul.f64 	%fd58, %fd146, %fd147;
	ld.const.f64 	%fd59, [alpha];
	ld.const.f64 	%fd148, [Gamma];
	ld.const.f64 	%fd149, [Tm];
	ld.global.f64 	%fd150, [%rd6];
	sub.f64 	%fd151, %fd149, %fd150;
	mul.f64 	%fd152, %fd148, %fd151;
	mul.f64 	%fd60, %fd145, %fd152;
	abs.f64 	%fd61, %fd60;
	setp.leu.f64 	%p96, %fd61, 0d3FF0000000000000;
	mov.f64 	%fd272, %fd61;
	@%p96 bra 	$L__BB1_54;
	rcp.approx.ftz.f64 	%fd153, %fd61;
	neg.f64 	%fd154, %fd61;
	fma.rn.f64 	%fd155, %fd154, %fd153, 0d3FF0000000000000;
	fma.rn.f64 	%fd156, %fd155, %fd155, %fd155;
	fma.rn.f64 	%fd157, %fd156, %fd153, %fd153;
	setp.eq.f64 	%p97, %fd61, 0d7FF0000000000000;
	selp.f64 	%fd272, 0d0000000000000000, %fd157, %p97;
$L__BB1_54:
	setp.gt.f64 	%p98, %fd61, 0d3FF0000000000000;
	mul.f64 	%fd158, %fd272, %fd272;
	fma.rn.f64 	%fd159, %fd158, 0dBEF53E1D2A25FF7E, 0d3F2D3B63DBB65B49;
	fma.rn.f64 	%fd160, %fd159, %fd158, 0dBF5312788DDE082E;
	fma.rn.f64 	%fd161, %fd160, %fd158, 0d3F6F9690C8249315;
	fma.rn.f64 	%fd162, %fd161, %fd158, 0dBF82CF5AABC7CF0D;
	fma.rn.f64 	%fd163, %fd162, %fd158, 0d3F9162B0B2A3BFDE;
	fma.rn.f64 	%fd164, %fd163, %fd158, 0dBF9A7256FEB6FC6B;
	fma.rn.f64 	%fd165, %fd164, %fd158, 0d3FA171560CE4A489;
	fma.rn.f64 	%fd166, %fd165, %fd158, 0dBFA4F44D841450E4;
	fma.rn.f64 	%fd167, %fd166, %fd158, 0d3FA7EE3D3F36BB95;
	fma.rn.f64 	%fd168, %fd167, %fd158, 0dBFAAD32AE04A9FD1;
	fma.rn.f64 	%fd169, %fd168, %fd158, 0d3FAE17813D66954F;
	fma.rn.f64 	%fd170, %fd169, %fd158, 0dBFB11089CA9A5BCD;
	fma.rn.f64 	%fd171, %fd170, %fd158, 0d3FB3B12B2DB51738;
	fma.rn.f64 	%fd172, %fd171, %fd158, 0dBFB745D022F8DC5C;
	fma.rn.f64 	%fd173, %fd172, %fd158, 0d3FBC71C709DFE927;
	fma.rn.f64 	%fd174, %fd173, %fd158, 0dBFC2492491FA1744;
	fma.rn.f64 	%fd175, %fd174, %fd158, 0d3FC99999999840D2;
	fma.rn.f64 	%fd176, %fd175, %fd158, 0dBFD555555555544C;
	mul.f64 	%fd177, %fd158, %fd176;
	fma.rn.f64 	%fd178, %fd177, %fd272, %fd272;
	mov.f64 	%fd179, 0d3FF921FB54442D18;
	sub.f64 	%fd180, %fd179, %fd178;
	selp.f64 	%fd181, %fd180, %fd178, %p98;
	copysign.f64 	%fd182, %fd60, %fd181;
	div.rn.f64 	%fd183, %fd59, 0d400921FB54442D18;
	mov.f64 	%fd184, 0d3FF0000000000000;
	sub.f64 	%fd185, %fd184, %fd1;
	mul.f64 	%fd186, %fd1, %fd185;
	add.f64 	%fd187, %fd1, 0dBFE0000000000000;
	fma.rn.f64 	%fd188, %fd183, %fd182, %fd187;
	add.f64 	%fd189, %fd58, %fd188;
	fma.rn.f64 	%fd273, %fd186, %fd189, 0d0000000000000000;
$L__BB1_55:
	ld.const.f64 	%fd66, [epsilon];
	{
	.reg .b32 %temp; 
	mov.b64 	{%temp, %r13}, %fd66;
	}
	mov.f64 	%fd190, 0d4000000000000000;
	{
	.reg .b32 %temp; 
	mov.b64 	{%temp, %r160}, %fd190;
	}
	and.b32  	%r15, %r160, 2146435072;
	setp.eq.s32 	%p99, %r15, 1062207488;
	abs.f64 	%fd67, %fd66;
	{ // callseq 10, 0
	.param .b64 param0;
	st.param.f64 	[param0], %fd67;
	.param .b64 param1;
	st.param.f64 	[param1], 0d4000000000000000;
	.param .b64 retval0;
	call.uni (retval0), 
	__internal_accurate_pow, 
	(
	param0, 
	param1
	);
	ld.param.f64 	%fd191, [retval0];
	} // callseq 10
	setp.lt.s32 	%p100, %r13, 0;
	neg.f64 	%fd193, %fd191;
	selp.f64 	%fd194, %fd193, %fd191, %p99;
	selp.f64 	%fd275, %fd194, %fd191, %p100;
	setp.neu.f64 	%p101, %fd66, 0d0000000000000000;
	@%p101 bra 	$L__BB1_57;
	setp.eq.s32 	%p102, %r15, 1062207488;
	selp.b32 	%r161, %r13, 0, %p102;
	setp.lt.s32 	%p103, %r160, 0;
	or.b32  	%r162, %r161, 2146435072;
	selp.b32 	%r163, %r162, %r161, %p103;
	mov.b32 	%r164, 0;
	mov.b64 	%fd275, {%r164, %r163};
$L__BB1_57:
	add.f64 	%fd195, %fd66, 0d4000000000000000;
	{
	.reg .b32 %temp; 
	mov.b64 	{%temp, %r165}, %fd195;
	}
	and.b32  	%r166, %r165, 2146435072;
	setp.ne.s32 	%p104, %r166, 2146435072;
	@%p104 bra 	$L__BB1_62;
	setp.num.f64 	%p105, %fd66, %fd66;
	@%p105 bra 	$L__BB1_60;
	mov.f64 	%fd196, 0d4000000000000000;
	add.rn.f64 	%fd275, %fd66, %fd196;
	bra.uni 	$L__BB1_62;
$L__BB1_60:
	setp.neu.f64 	%p106, %fd67, 0d7FF0000000000000;
	@%p106 bra 	$L__BB1_62;
	setp.lt.s32 	%p107, %r13, 0;
	setp.eq.s32 	%p108, %r15, 1062207488;
	setp.lt.s32 	%p109, %r160, 0;
	selp.b32 	%r168, 0, 2146435072, %p109;
	and.b32  	%r169, %r160, 2147483647;
	setp.ne.s32 	%p110, %r169, 1071644672;
	or.b32  	%r170, %r168, -2147483648;
	selp.b32 	%r171, %r170, %r168, %p110;
	selp.b32 	%r172, %r171, %r168, %p108;
	selp.b32 	%r173, %r172, %r168, %p107;
	mov.b32 	%r174, 0;
	mov.b64 	%fd275, {%r174, %r173};
$L__BB1_62:
	ld.param.u64 	%rd36, [_Z12CalcTimeStepPdS_S_S_P17curandStateXORWOW_param_3];
	ld.param.u64 	%rd35, [_Z12CalcTimeStepPdS_S_S_P17curandStateXORWOW_param_1];
	cvta.to.global.u64 	%rd22, %rd36;
	cvta.to.global.u64 	%rd23, %rd35;
	setp.eq.f64 	%p111, %fd66, 0d3FF0000000000000;
	selp.f64 	%fd197, 0d3FF0000000000000, %fd275, %p111;
	ld.global.f64 	%fd198, [%rd2+8];
	add.f64 	%fd199, %fd198, 0d0000000000000000;
	ld.global.f64 	%fd200, [%rd2];
	add.f64 	%fd201, %fd200, %fd200;
	sub.f64 	%fd202, %fd199, %fd201;
	ld.global.f64 	%fd203, [%rd2+-8];
	add.f64 	%fd204, %fd202, %fd203;
	ld.const.f64 	%fd205, [dx];
	mul.f64 	%fd206, %fd205, %fd205;
	div.rn.f64 	%fd207, %fd204, %fd206;
	add.s64 	%rd24, %rd2, %rd7;
	ld.global.f64 	%fd208, [%rd24];
	add.f64 	%fd209, %fd208, 0d0000000000000000;
	sub.f64 	%fd210, %fd209, %fd201;
	ld.global.f64 	%fd211, [%rd3];
	add.f64 	%fd212, %fd210, %fd211;
	ld.const.f64 	%fd213, [dy];
	mul.f64 	%fd214, %fd213, %fd213;
	div.rn.f64 	%fd215, %fd212, %fd214;
	ld.global.f64 	%fd216, [%rd4];
	add.f64 	%fd217, %fd216, 0d0000000000000000;
	sub.f64 	%fd218, %fd217, %fd201;
	ld.global.f64 	%fd219, [%rd5];
	add.f64 	%fd220, %fd218, %fd219;
	ld.const.f64 	%fd221, [dz];
	mul.f64 	%fd222, %fd221, %fd221;
	div.rn.f64 	%fd223, %fd220, %fd222;
	add.f64 	%fd224, %fd207, %fd215;
	add.f64 	%fd225, %fd224, %fd223;
	fma.rn.f64 	%fd226, %fd197, %fd225, %fd273;
	ld.const.f64 	%fd227, [tau];
	div.rn.f64 	%fd228, %fd226, %fd227;
	mul.wide.s32 	%rd25, %r1, 8;
	add.s64 	%rd26, %rd23, %rd25;
	ld.global.f64 	%fd229, [%rd26];
	add.f64 	%fd230, %fd229, %fd228;
	st.global.f64 	[%rd26], %fd230;
	ld.global.f64 	%fd231, [%rd6+8];
	add.f64 	%fd232, %fd231, 0d0000000000000000;
	ld.global.f64 	%fd233, [%rd6];
	add.f64 	%fd234, %fd233, %fd233;
	sub.f64 	%fd235, %fd232, %fd234;
	ld.global.f64 	%fd236, [%rd6+-8];
	add.f64 	%fd237, %fd236, %fd235;
	div.rn.f64 	%fd238, %fd237, %fd206;
	add.s64 	%rd27, %rd6, %rd7;
	ld.global.f64 	%fd239, [%rd27];
	add.f64 	%fd240, %fd239, 0d0000000000000000;
	sub.f64 	%fd241, %fd240, %fd234;
	mul.wide.s32 	%rd28, %r2, 8;
	add.s64 	%rd29, %rd1, %rd28;
	ld.global.f64 	%fd242, [%rd29];
	add.f64 	%fd243, %fd242, %fd241;
	div.rn.f64 	%fd244, %fd243, %fd214;
	mul.wide.s32 	%rd30, %r3, 8;
	add.s64 	%rd31, %rd1, %rd30;
	ld.global.f64 	%fd245, [%rd31];
	add.f64 	%fd246, %fd245, 0d0000000000000000;
	sub.f64 	%fd247, %fd246, %fd234;
	mul.wide.s32 	%rd32, %r4, 8;
	add.s64 	%rd33, %rd1, %rd32;
	ld.global.f64 	%fd248, [%rd33];
	add.f64 	%fd249, %fd248, %fd247;
	div.rn.f64 	%fd250, %fd249, %fd222;
	add.f64 	%fd251, %fd238, %fd244;
	add.f64 	%fd252, %fd251, %fd250;
	ld.const.f64 	%fd253, [K];
	fma.rn.f64 	%fd254, %fd228, %fd253, %fd252;
	add.s64 	%rd34, %rd22, %rd25;
	ld.global.f64 	%fd255, [%rd34];
	add.f64 	%fd256, %fd255, %fd254;
	st.global.f64 	[%rd34], %fd256;
	ret;

}
	// .globl	_Z13ApplyTimeStepPdS_S_S_
.visible .entry _Z13ApplyTimeStepPdS_S_S_(
	.param .u64 .ptr .align 1 _Z13ApplyTimeStepPdS_S_S__param_0,
	.param .u64 .ptr .align 1 _Z13ApplyTimeStepPdS_S_S__param_1,
	.param .u64 .ptr .align 1 _Z13ApplyTimeStepPdS_S_S__param_2,
	.param .u64 .ptr .align 1 _Z13ApplyTimeStepPdS_S_S__param_3
)
{
	.reg .b32 	%r<20>;
	.reg .b64 	%rd<15>;
	.reg .b64 	%fd<8>;

	ld.param.u64 	%rd1, [_Z13ApplyTimeStepPdS_S_S__param_0];
	ld.param.u64 	%rd2, [_Z13ApplyTimeStepPdS_S_S__param_1];
	ld.param.u64 	%rd3, [_Z13ApplyTimeStepPdS_S_S__param_2];
	ld.param.u64 	%rd4, [_Z13ApplyTimeStepPdS_S_S__param_3];
	cvta.to.global.u64 	%rd5, %rd3;
	cvta.to.global.u64 	%rd6, %rd4;
	cvta.to.global.u64 	%rd7, %rd1;
	cvta.to.global.u64 	%rd8, %rd2;
	mov.u32 	%r1, %ctaid.x;
	mov.u32 	%r2, %ntid.x;
	mov.u32 	%r3, %tid.x;
	mov.u32 	%r4, %ctaid.y;
	mov.u32 	%r5, %ntid.y;
	mov.u32 	%r6, %tid.y;
	mov.u32 	%r7, %ctaid.z;
	mov.u32 	%r8, %ntid.z;
	mov.u32 	%r9, %tid.z;
	mad.lo.s32 	%r10, %r7, %r8, %r9;
	ld.const.u32 	%r11, [devMy];
	mad.lo.s32 	%r12, %r11, %r10, %r11;
	mad.lo.s32 	%r13, %r4, %r5, %r6;
	add.s32 	%r14, %r13, %r12;
	ld.const.u32 	%r15, [devMx];
	mad.lo.s32 	%r16, %r15, %r14, %r15;
	mad.lo.s32 	%r17, %r1, %r2, %r3;
	add.s32 	%r18, %r17, %r16;
	add.s32 	%r19, %r18, 1;
	ld.const.f64 	%fd1, [dt];
	mul.wide.s32 	%rd9, %r19, 8;
	add.s64 	%rd10, %rd8, %rd9;
	ld.global.f64 	%fd2, [%rd10];
	add.s64 	%rd11, %rd7, %rd9;
	ld.global.f64 	%fd3, [%rd11];
	fma.rn.f64 	%fd4, %fd1, %fd2, %fd3;
	st.global.f64 	[%rd11], %fd4;
	mov.b64 	%rd12, 0;
	st.global.u64 	[%rd10], %rd12;
	add.s64 	%rd13, %rd6, %rd9;
	ld.global.f64 	%fd5, [%rd13];
	add.s64 	%rd14, %rd5, %rd9;
	ld.global.f64 	%fd6, [%rd14];
	fma.rn.f64 	%fd7, %fd1, %fd5, %fd6;
	st.global.f64 	[%rd14], %fd7;
	st.global.u64 	[%rd13], %rd12;
	ret;

}
	// .globl	_Z14SetBoundariesXPd
.visible .entry _Z14SetBoundariesXPd(
	.param .u64 .ptr .align 1 _Z14SetBoundariesXPd_param_0
)
{
	.reg .b32 	%r<13>;
	.reg .b64 	%rd<5>;
	.reg .b64 	%fd<3>;

	ld.param.u64 	%rd1, [_Z14SetBoundariesXPd_param_0];
	cvta.to.global.u64 	%rd2, %rd1;
	mov.u32 	%r1, %ctaid.y;
	mov.u32 	%r2, %ntid.y;
	mov.u32 	%r3, %tid.y;
	mad.lo.s32 	%r4, %r1, %r2, %r3;
	mov.u32 	%r5, %ctaid.z;
	mov.u32 	%r6, %ntid.z;
	mov.u32 	%r7, %tid.z;
	mad.lo.s32 	%r8, %r5, %r6, %r7;
	ld.const.u32 	%r9, [devMy];
	mad.lo.s32 	%r10, %r9, %r8, %r4;
	ld.const.u32 	%r11, [devMx];
	mul.lo.s32 	%r12, %r10, %r11;
	mul.wide.s32 	%rd3, %r12, 8;
	add.s64 	%rd4, %rd2, %rd3;
	ld.global.f64 	%fd1, [%rd4+8];
	st.global.f64 	[%rd4], %fd1;
	ld.global.f64 	%fd2, [%rd4+1016];
	st.global.f64 	[%rd4+1024], %fd2;
	ret;

}
	// .globl	_Z14SetBoundariesYPd
.visible .entry _Z14SetBoundariesYPd(
	.param .u64 .ptr .align 1 _Z14SetBoundariesYPd_param_0
)
{
	.reg .b32 	%r<15>;
	.reg .b64 	%rd<11>;
	.reg .b64 	%fd<3>;

	ld.param.u64 	%rd1, [_Z14SetBoundariesYPd_param_0];
	cvta.to.global.u64 	%rd2, %rd1;
	mov.u32 	%r1, %ctaid.x;
	mov.u32 	%r2, %ntid.x;
	mov.u32 	%r3, %tid.x;
	mad.lo.s32 	%r4, %r1, %r2, %r3;
	mov.u32 	%r5, %ctaid.z;
	mov.u32 	%r6, %ntid.z;
	mov.u32 	%r7, %tid.z;
	mad.lo.s32 	%r8, %r5, %r6, %r7;
	ld.const.u32 	%r9, [devMy];
	mul.lo.s32 	%r10, %r9, %r8;
	ld.const.u32 	%r11, [devMx];
	mad.lo.s32 	%r12, %r10, %r11, %r4;
	add.s32 	%r13, %r12, %r11;
	mul.wide.s32 	%rd3, %r13, 8;
	add.s64 	%rd4, %rd2, %rd3;
	ld.global.f64 	%fd1, [%rd4];
	mul.wide.s32 	%rd5, %r12, 8;
	add.s64 	%rd6, %rd2, %rd5;
	st.global.f64 	[%rd6], %fd1;
	mad.lo.s32 	%r14, %r11, 127, %r12;
	mul.wide.s32 	%rd7, %r14, 8;
	add.s64 	%rd8, %rd2, %rd7;
	ld.global.f64 	%fd2, [%rd8];
	mul.wide.s32 	%rd9, %r11, 8;
	add.s64 	%rd10, %rd8, %rd9;
	st.global.f64 	[%rd10], %fd2;
	ret;

}
	// .globl	_Z14SetBoundariesZPd
.visible .entry _Z14SetBoundariesZPd(
	.param .u64 .ptr .align 1 _Z14SetBoundariesZPd_param_0
)
{
	.reg .b32 	%r<18>;
	.reg .b64 	%rd<11>;
	.reg .b64 	%fd<3>;

	ld.param.u64 	%rd1, [_Z14SetBoundariesZPd_param_0];
	cvta.to.global.u64 	%rd2, %rd1;
	mov.u32 	%r1, %ctaid.x;
	mov.u32 	%r2, %ntid.x;
	mov.u32 	%r3, %tid.x;
	mad.lo.s32 	%r4, %r1, %r2, %r3;
	mov.u32 	%r5, %ctaid.y;
	mov.u32 	%r6, %ntid.y;
	mov.u32 	%r7, %tid.y;
	mad.lo.s32 	%r8, %r5, %r6, %r7;
	ld.const.u32 	%r9, [devMy];
	add.s32 	%r10, %r9, %r8;
	ld.const.u32 	%r11, [devMx];
	mad.lo.s32 	%r12, %r10, %r11, %r4;
	mul.wide.s32 	%rd3, %r12, 8;
	add.s64 	%rd4, %rd2, %rd3;
	ld.global.f64 	%fd1, [%rd4];
	mad.lo.s32 	%r13, %r11, %r8, %r4;
	mul.wide.s32 	%rd5, %r13, 8;
	add.s64 	%rd6, %rd2, %rd5;
	st.global.f64 	[%rd6], %fd1;
	mad.lo.s32 	%r14, %r9, 126, %r10;
	mad.lo.s32 	%r15, %r14, %r11, %r4;
	mul.wide.s32 	%rd7, %r15, 8;
	add.s64 	%rd8, %rd2, %rd7;
	ld.global.f64 	%fd2, [%rd8];
	add.s32 	%r16, %r14, %r9;
	mad.lo.s32 	%r17, %r16, %r11, %r4;
	mul.wide.s32 	%rd9, %r17, 8;
	add.s64 	%rd10, %rd2, %rd9;
	st.global.f64 	[%rd10], %fd2;
	ret;

}
	// .globl	_Z23InitializeRandomNumbersP17curandStateXORWOW
.visible .entry _Z23InitializeRandomNumbersP17curandStateXORWOW(
	.param .u64 .ptr .align 1 _Z23InitializeRandomNumbersP17curandStateXORWOW_param_0
)
{
	.reg .pred 	%p<25>;
	.reg .b32 	%r<426>;
	.reg .b64 	%rd<18>;

	ld.param.u64 	%rd8, [_Z23InitializeRandomNumbersP17curandStateXORWOW_param_0];
	cvta.to.global.u64 	%rd9, %rd8;
	mov.u32 	%r182, %ctaid.x;
	mov.u32 	%r183, %ntid.x;
	mov.u32 	%r184, %tid.x;
	mov.u32 	%r185, %ctaid.y;
	mov.u32 	%r186, %ntid.y;
	mov.u32 	%r187, %tid.y;
	mov.u32 	%r188, %ctaid.z;
	mov.u32 	%r189, %ntid.z;
	mov.u32 	%r190, %tid.z;
	mad.lo.s32 	%r191, %r188, %r189, %r190;
	ld.const.u32 	%r192, [devMy];
	mad.lo.s32 	%r193, %r192, %r191, %r192;
	mad.lo.s32 	%r194, %r185, %r186, %r187;
	add.s32 	%r195, %r194, %r193;
	ld.const.u32 	%r196, [devMx];
	mad.lo.s32 	%r197, %r196, %r195, %r196;
	mad.lo.s32 	%r198, %r182, %r183, %r184;
	add.s32 	%r199, %r198, %r197;
	add.s32 	%r200, %r199, 1;
	ld.const.u32 	%r201, [seed];
	cvt.s64.s32 	%rd17, %r200;
	mul.wide.s32 	%rd10, %r200, 48;
	add.s64 	%rd2, %rd9, %rd10;
	xor.b32  	%r202, %r201, -1429050551;
	mul.lo.s32 	%r203, %r202, 1099087573;
	setp.gt.s32 	%p1, %r201, -1;
	selp.b32 	%r204, -644748465, -1947113066, %p1;
	add.s32 	%r205, %r204, %r203;
	add.s32 	%r206, %r205, 6615241;
	add.s32 	%r207, %r203, 123456789;
	st.global.v2.u32 	[%rd2], {%r206, %r207};
	xor.b32  	%r208, %r203, 362436069;
	add.s32 	%r209, %r204, 521288629;
	st.global.v2.u32 	[%rd2+8], {%r208, %r209};
	xor.b32  	%r210, %r204, 88675123;
	add.s32 	%r211, %r203, 5783321;
	st.global.v2.u32 	[%rd2+16], {%r210, %r211};
	setp.eq.s32 	%p2, %r200, 0;
	@%p2 bra 	$L__BB6_42;
	mov.b32 	%r332, 0;
	mov.u64 	%rd12, precalc_xorwow_matrix;
$L__BB6_2:
	and.b64  	%rd4, %rd17, 3;
	setp.eq.s64 	%p3, %rd4, 0;
	@%p3 bra 	$L__BB6_41;
	mul.wide.u32 	%rd11, %r332, 3200;
	add.s64 	%rd5, %rd12, %rd11;
	cvt.u32.u64 	%r2, %rd4;
	mov.b32 	%r333, 0;
$L__BB6_4:
	mov.b32 	%r346, 0;
	mov.u32 	%r347, %r346;
	mov.u32 	%r348, %r346;
	mov.u32 	%r349, %r346;
	mov.u32 	%r350, %r346;
	mov.u32 	%r339, %r346;
$L__BB6_5:
	mul.wide.u32 	%rd13, %r339, 4;
	add.s64 	%rd14, %rd2, %rd13;
	ld.global.u32 	%r10, [%rd14+4];
	shl.b32 	%r11, %r339, 5;
	mov.b32 	%r345, 0;
$L__BB6_6:
	.pragma "nounroll";
	shr.u32 	%r216, %r10, %r345;
	and.b32  	%r217, %r216, 1;
	setp.eq.b32 	%p4, %r217, 1;
	not.pred 	%p5, %p4;
	add.s32 	%r218, %r11, %r345;
	mul.lo.s32 	%r219, %r218, 5;
	mul.wide.u32 	%rd15, %r219, 4;
	add.s64 	%rd6, %rd5, %rd15;
	@%p5 bra 	$L__BB6_8;
	ld.global.u32 	%r220, [%rd6];
	xor.b32  	%r350, %r350, %r220;
	ld.global.u32 	%r221, [%rd6+4];
	xor.b32  	%r349, %r349, %r221;
	ld.global.u32 	%r222, [%rd6+8];
	xor.b32  	%r348, %r348, %r222;
	ld.global.u32 	%r223, [%rd6+12];
	xor.b32  	%r347, %r347, %r223;
	ld.global.u32 	%r224, [%rd6+16];
	xor.b32  	%r346, %r346, %r224;
$L__BB6_8:
	and.b32  	%r226, %r216, 2;
	setp.eq.s32 	%p6, %r226, 0;
	@%p6 bra 	$L__BB6_10;
	ld.global.u32 	%r227, [%rd6+20];
	xor.b32  	%r350, %r350, %r227;
	ld.global.u32 	%r228, [%rd6+24];
	xor.b32  	%r349, %r349, %r228;
	ld.global.u32 	%r229, [%rd6+28];
	xor.b32  	%r348, %r348, %r229;
	ld.global.u32 	%r230, [%rd6+32];
	xor.b32  	%r347, %r347, %r230;
	ld.global.u32 	%r231, [%rd6+36];
	xor.b32  	%r346, %r346, %r231;
$L__BB6_10:
	and.b32  	%r233, %r216, 4;
	setp.eq.s32 	%p7, %r233, 0;
	@%p7 bra 	$L__BB6_12;
	ld.global.u32 	%r234, [%rd6+40];
	xor.b32  	%r350, %r350, %r234;
	ld.global.u32 	%r235, [%rd6+44];
	xor.b32  	%r349, %r349, %r235;
	ld.global.u32 	%r236, [%rd6+48];
	xor.b32  	%r348, %r348, %r236;
	ld.global.u32 	%r237, [%rd6+52];
	xor.b32  	%r347, %r347, %r237;
	ld.global.u32 	%r238, [%rd6+56];
	xor.b32  	%r346, %r346, %r238;
$L__BB6_12:
	and.b32  	%r240, %r216, 8;
	setp.eq.s32 	%p8, %r240, 0;
	@%p8 bra 	$L__BB6_14;
	ld.global.u32 	%r241, [%rd6+60];
	xor.b32  	%r350, %r350, %r241;
	ld.global.u32 	%r242, [%rd6+64];
	xor.b32  	%r349, %r349, %r242;
	ld.global.u32 	%r243, [%rd6+68];
	xor.b32  	%r348, %r348, %r243;
	ld.global.u32 	%r244, [%rd6+72];
	xor.b32  	%r347, %r347, %r244;
	ld.global.u32 	%r245, [%rd6+76];
	xor.b32  	%r346, %r346, %r245;
$L__BB6_14:
	and.b32  	%r247, %r216, 16;
	setp.eq.s32 	%p9, %r247, 0;
	@%p9 bra 	$L__BB6_16;
	ld.global.u32 	%r248, [%rd6+80];
	xor.b32  	%r350, %r350, %r248;
	ld.global.u32 	%r249, [%rd6+84];
	xor.b32  	%r349, %r349, %r249;
	ld.global.u32 	%r250, [%rd6+88];
	xor.b32  	%r348, %r348, %r250;
	ld.global.u32 	%r251, [%rd6+92];
	xor.b32  	%r347, %r347, %r251;
	ld.global.u32 	%r252, [%rd6+96];
	xor.b32  	%r346, %r346, %r252;
$L__BB6_16:
	and.b32  	%r254, %r216, 32;
	setp.eq.s32 	%p10, %r254, 0;
	@%p10 bra 	$L__BB6_18;
	ld.global.u32 	%r255, [%rd6+100];
	xor.b32  	%r350, %r350, %r255;
	ld.global.u32 	%r256, [%rd6+104];
	xor.b32  	%r349, %r349, %r256;
	ld.global.u32 	%r257, [%rd6+108];
	xor.b32  	%r348, %r348, %r257;
	ld.global.u32 	%r258, [%rd6+112];
	xor.b32  	%r347, %r347, %r258;
	ld.global.u32 	%r259, [%rd6+116];
	xor.b32  	%r346, %r346, %r259;
$L__BB6_18:
	and.b32  	%r261, %r216, 64;
	setp.eq.s32 	%p11, %r261, 0;
	@%p11 bra 	$L__BB6_20;
	ld.global.u32 	%r262, [%rd6+120];
	xor.b32  	%r350, %r350, %r262;
	ld.global.u32 	%r263, [%rd6+124];
	xor.b32  	%r349, %r349, %r263;
	ld.global.u32 	%r264, [%rd6+128];
	xor.b32  	%r348, %r348, %r264;
	ld.global.u32 	%r265, [%rd6+132];
	xor.b32  	%r347, %r347, %r265;
	ld.global.u32 	%r266, [%rd6+136];
	xor.b32  	%r346, %r346, %r266;
$L__BB6_20:
	and.b32  	%r268, %r216, 128;
	setp.eq.s32 	%p12, %r268, 0;
	@%p12 bra 	$L__BB6_22;
	ld.global.u32 	%r269, [%rd6+140];
	xor.b32  	%r350, %r350, %r269;
	ld.global.u32 	%r270, [%rd6+144];
	xor.b32  	%r349, %r349, %r270;
	ld.global.u32 	%r271, [%rd6+148];
	xor.b32  	%r348, %r348, %r271;
	ld.global.u32 	%r272, [%rd6+152];
	xor.b32  	%r347, %r347, %r272;
	ld.global.u32 	%r273, [%rd6+156];
	xor.b32  	%r346, %r346, %r273;
$L__BB6_22:
	and.b32  	%r275, %r216, 256;
	setp.eq.s32 	%p13, %r275, 0;
	@%p13 bra 	$L__BB6_24;
	ld.global.u32 	%r276, [%rd6+160];
	xor.b32  	%r350, %r350, %r276;
	ld.global.u32 	%r277, [%rd6+164];
	xor.b32  	%r349, %r349, %r277;
	ld.global.u32 	%r278, [%rd6+168];
	xor.b32  	%r348, %r348, %r278;
	ld.global.u32 	%r279, [%rd6+172];
	xor.b32  	%r347, %r347, %r279;
	ld.global.u32 	%r280, [%rd6+176];
	xor.b32  	%r346, %r346, %r280;
$L__BB6_24:
	and.b32  	%r282, %r216, 512;
	setp.eq.s32 	%p14, %r282, 0;
	@%p14 bra 	$L__BB6_26;
	ld.global.u32 	%r283, [%rd6+180];
	xor.b32  	%r350, %r350, %r283;
	ld.global.u32 	%r284, [%rd6+184];
	xor.b32  	%r349, %r349, %r284;
	ld.global.u32 	%r285, [%rd6+188];
	xor.b32  	%r348, %r348, %r285;
	ld.global.u32 	%r286, [%rd6+192];
	xor.b32  	%r347, %r347, %r286;
	ld.global.u32 	%r287, [%rd6+196];
	xor.b32  	%r346, %r346, %r287;
$L__BB6_26:
	and.b32  	%r289, %r216, 1024;
	setp.eq.s32 	%p15, %r289, 0;
	@%p15 bra 	$L__BB6_28;
	ld.global.u32 	%r290, [%rd6+200];
	xor.b32  	%r350, %r350, %r290;
	ld.global.u32 	%r291, [%rd6+204];
	xor.b32  	%r349, %r349, %r291;
	ld.global.u32 	%r292, [%rd6+208];
	xor.b32  	%r348, %r348, %r292;
	ld.global.u32 	%r293, [%rd6+212];
	xor.b32  	%r347, %r347, %r293;
	ld.global.u32 	%r294, [%rd6+216];
	xor.b32  	%r346, %r346, %r294;
$L__BB6_28:
	and.b32  	%r296, %r216, 2048;
	setp.eq.s32 	%p16, %r296, 0;
	@%p16 bra 	$L__BB6_30;
	ld.global.u32 	%r297, [%rd6+220];
	xor.b32  	%r350, %r350, %r297;
	ld.global.u32 	%r298, [%rd6+224];
	xor.b32  	%r349, %r349, %r298;
	ld.global.u32 	%r299, [%rd6+228];
	xor.b32  	%r348, %r348, %r299;
	ld.global.u32 	%r300, [%rd6+232];
	xor.b32  	%r347, %r347, %r300;
	ld.global.u32 	%r301, [%rd6+236];
	xor.b32  	%r346, %r346, %r301;
$L__BB6_30:
	and.b32  	%r303, %r216, 4096;
	setp.eq.s32 	%p17, %r303, 0;
	@%p17 bra 	$L__BB6_32;
	ld.global.u32 	%r304, [%rd6+240];
	xor.b32  	%r350, %r350, %r304;
	ld.global.u32 	%r305, [%rd6+244];
	xor.b32  	%r349, %r349, %r305;
	ld.global.u32 	%r306, [%rd6+248];
	xor.b32  	%r348, %r348, %r306;
	ld.global.u32 	%r307, [%rd6+252];
	xor.b32  	%r347, %r347, %r307;
	ld.global.u32 	%r308, [%rd6+256];
	xor.b32  	%r346, %r346, %r308;
$L__BB6_32:
	and.b32  	%r310, %r216, 8192;
	setp.eq.s32 	%p18, %r310, 0;
	@%p18 bra 	$L__BB6_34;
	ld.global.u32 	%r311, [%rd6+260];
	xor.b32  	%r350, %r350, %r311;
	ld.global.u32 	%r312, [%rd6+264];
	xor.b32  	%r349, %r349, %r312;
	ld.global.u32 	%r313, [%rd6+268];
	xor.b32  	%r348, %r348, %r313;
	ld.global.u32 	%r314, [%rd6+272];
	xor.b32  	%r347, %r347, %r314;
	ld.global.u32 	%r315, [%rd6+276];
	xor.b32  	%r346, %r346, %r315;
$L__BB6_34:
	and.b32  	%r317, %r216, 16384;
	setp.eq.s32 	%p19, %r317, 0;
	@%p19 bra 	$L__BB6_36;
	ld.global.u32 	%r318, [%rd6+280];
	xor.b32  	%r350, %r350, %r318;
	ld.global.u32 	%r319, [%rd6+284];
	xor.b32  	%r349, %r349, %r319;
	ld.global.u32 	%r320, [%rd6+288];
	xor.b32  	%r348, %r348, %r320;
	ld.global.u32 	%r321, [%rd6+292];
	xor.b32  	%r347, %r347, %r321;
	ld.global.u32 	%r322, [%rd6+296];
	xor.b32  	%r346, %r346, %r322;
$L__BB6_36:
	and.b32  	%r324, %r216, 32768;
	setp.eq.s32 	%p20, %r324, 0;
	@%p20 bra 	$L__BB6_38;
	ld.global.u32 	%r325, [%rd6+300];
	xor.b32  	%r350, %r350, %r325;
	ld.global.u32 	%r326, [%rd6+304];
	xor.b32  	%r349, %r349, %r326;
	ld.global.u32 	%r327, [%rd6+308];
	xor.b32  	%r348, %r348, %r327;
	ld.global.u32 	%r328, [%rd6+312];
	xor.b32  	%r347, %r347, %r328;
	ld.global.u32 	%r329, [%rd6+316];
	xor.b32  	%r346, %r346, %r329;
$L__BB6_38:
	add.s32 	%r345, %r345, 16;
	setp.ne.s32 	%p21, %r345, 32;
	@%p21 bra 	$L__BB6_6;
	mad.lo.s32 	%r330, %r339, -31, %r11;
	add.s32 	%r339, %r330, 1;
	setp.ne.s32 	%p22, %r339, 5;
	@%p22 bra 	$L__BB6_5;
	st.global.u32 	[%rd2+4], %r350;
	st.global.u32 	[%rd2+8], %r349;
	st.global.u32 	[%rd2+12], %r348;
	st.global.u32 	[%rd2+16], %r347;
	st.global.u32 	[%rd2+20], %r346;
	add.s32 	%r333, %r333, 1;
	setp.lt.u32 	%p23, %r333, %r2;
	@%p23 bra 	$L__BB6_4;
$L__BB6_41:
	shr.u64 	%rd7, %rd17, 2;
	add.s32 	%r332, %r332, 1;
	setp.gt.u64 	%p24, %rd17, 3;
	mov.u64 	%rd17, %rd7;
	@%p24 bra 	$L__BB6_2;
$L__BB6_42:
	mov.b32 	%r331, 0;
	st.global.v2.u32 	[%rd2+24], {%r331, %r331};
	st.global.u32 	[%rd2+32], %r331;
	mov.b64 	%rd16, 0;
	st.global.u64 	[%rd2+40], %rd16;
	ret;

}
.func  (.param .b64 func_retval0) __internal_accurate_pow(
	.param .b64 __internal_accurate_pow_param_0,
	.param .b64 __internal_accurate_pow_param_1
)
{
	.reg .pred 	%p<8>;
	.reg .b32 	%r<49>;
	.reg .b32 	%f<3>;
	.reg .b64 	%fd<109>;

	ld.param.f64 	%fd10, [__internal_accurate_pow_param_0];
	ld.param.f64 	%fd11, [__internal_accurate_pow_param_1];
	{
	.reg .b32 %temp; 
	mov.b64 	{%temp, %r46}, %fd10;
	}
	{
	.reg .b32 %temp; 
	mov.b64 	{%r45, %temp}, %fd10;
	}
	shr.u32 	%r47, %r46, 20;
	setp.gt.u32 	%p1, %r46, 1048575;
	@%p1 bra 	$L__BB7_2;
	mul.f64 	%fd12, %fd10, 0d4350000000000000;
	{
	.reg .b32 %temp; 
	mov.b64 	{%temp, %r46}, %fd12;
	}
	{
	.reg .b32 %temp; 
	mov.b64 	{%r45, %temp}, %fd12;
	}
	shr.u32 	%r16, %r46, 20;
	add.s32 	%r47, %r16, -54;
$L__BB7_2:
	add.s32 	%r48, %r47, -1023;
	and.b32  	%r17, %r46, -2146435073;
	or.b32  	%r18, %r17, 1072693248;
	mov.b64 	%fd107, {%r45, %r18};
	setp.lt.u32 	%p2, %r18, 1073127583;
	@%p2 bra 	$L__BB7_4;
	{
	.reg .b32 %temp; 
	mov.b64 	{%r19, %temp}, %fd107;
	}
	{
	.reg .b32 %temp; 
	mov.b64 	{%temp, %r20}, %fd107;
	}
	add.s32 	%r21, %r20, -1048576;
	mov.b64 	%fd107, {%r19, %r21};
	add.s32 	%r48, %r47, -1022;
$L__BB7_4:
	add.f64 	%fd13, %fd107, 0dBFF0000000000000;
	add.f64 	%fd14, %fd107, 0d3FF0000000000000;
	rcp.approx.ftz.f64 	%fd15, %fd14;
	neg.f64 	%fd16, %fd14;
	fma.rn.f64 	%fd17, %fd16, %fd15, 0d3FF0000000000000;
	fma.rn.f64 	%fd18, %fd17, %fd17, %fd17;
	fma.rn.f64 	%fd19, %fd18, %fd15, %fd15;
	mul.f64 	%fd20, %fd13, %fd19;
	fma.rn.f64 	%fd21, %fd13, %fd19, %fd20;
	mul.f64 	%fd22, %fd21, %fd21;
	fma.rn.f64 	%fd23, %fd22, 0d3EB0F5FF7D2CAFE2, 0d3ED0F5D241AD3B5A;
	fma.rn.f64 	%fd24, %fd23, %fd22, 0d3EF3B20A75488A3F;
	fma.rn.f64 	%fd25, %fd24, %fd22, 0d3F1745CDE4FAECD5;
	fma.rn.f64 	%fd26, %fd25, %fd22, 0d3F3C71C7258A578B;
	fma.rn.f64 	%fd27, %fd26, %fd22, 0d3F6249249242B910;
	fma.rn.f64 	%fd28, %fd27, %fd22, 0d3F89999999999DFB;
	sub.f64 	%fd29, %fd13, %fd21;
	add.f64 	%fd30, %fd29, %fd29;
	neg.f64 	%fd31, %fd21;
	fma.rn.f64 	%fd32, %fd31, %fd13, %fd30;
	mul.f64 	%fd33, %fd19, %fd32;
	fma.rn.f64 	%fd34, %fd22, %fd28, 0d3FB5555555555555;
	mov.f64 	%fd35, 0d3FB5555555555555;
	sub.f64 	%fd36, %fd35, %fd34;
	fma.rn.f64 	%fd37, %fd22, %fd28, %fd36;
	add.f64 	%fd38, %fd37, 0dBC46A4CB00B9E7B0;
	add.f64 	%fd39, %fd34, %fd38;
	sub.f64 	%fd40, %fd34, %fd39;
	add.f64 	%fd41, %fd38, %fd40;
	mul.rn.f64 	%fd42, %fd21, %fd21;
	neg.f64 	%fd43, %fd42;
	fma.rn.f64 	%fd44, %fd21, %fd21, %fd43;
	{
	.reg .b32 %temp; 
	mov.b64 	{%r22, %temp}, %fd33;
	}
	{
	.reg .b32 %temp; 
	mov.b64 	{%temp, %r23}, %fd33;
	}
	add.s32 	%r24, %r23, 1048576;
	mov.b64 	%fd45, {%r22, %r24};
	fma.rn.f64 	%fd46, %fd21, %fd45, %fd44;
	mul.rn.f64 	%fd47, %fd42, %fd21;
	neg.f64 	%fd48, %fd47;
	fma.rn.f64 	%fd49, %fd42, %fd21, %fd48;
	fma.rn.f64 	%fd50, %fd42, %fd33, %fd49;
	fma.rn.f64 	%fd51, %fd46, %fd21, %fd50;
	mul.rn.f64 	%fd52, %fd39, %fd47;
	neg.f64 	%fd53, %fd52;
	fma.rn.f64 	%fd54, %fd39, %fd47, %fd53;
	fma.rn.f64 	%fd55, %fd39, %fd51, %fd54;
	fma.rn.f64 	%fd56, %fd41, %fd47, %fd55;
	add.f64 	%fd57, %fd52, %fd56;
	sub.f64 	%fd58, %fd52, %fd57;
	add.f64 	%fd59, %fd56, %fd58;
	add.f64 	%fd60, %fd21, %fd57;
	sub.f64 	%fd61, %fd21, %fd60;
	add.f64 	%fd62, %fd57, %fd61;
	add.f64 	%fd63, %fd59, %fd62;
	add.f64 	%fd64, %fd33, %fd63;
	add.f64 	%fd65, %fd60, %fd64;
	sub.f64 	%fd66, %fd60, %fd65;
	add.f64 	%fd67, %fd64, %fd66;
	xor.b32  	%r25, %r48, -2147483648;
	mov.b32 	%r26, 1127219200;
	mov.b64 	%fd68, {%r25, %r26};
	mov.b32 	%r27, -2147483648;
	mov.b64 	%fd69, {%r27, %r26};
	sub.f64 	%fd70, %fd68, %fd69;
	fma.rn.f64 	%fd71, %fd70, 0d3FE62E42FEFA39EF, %fd65;
	fma.rn.f64 	%fd72, %fd70, 0dBFE62E42FEFA39EF, %fd71;
	sub.f64 	%fd73, %fd72, %fd65;
	sub.f64 	%fd74, %fd67, %fd73;
	fma.rn.f64 	%fd75, %fd70, 0d3C7ABC9E3B39803F, %fd74;
	add.f64 	%fd76, %fd71, %fd75;
	sub.f64 	%fd77, %fd71, %fd76;
	add.f64 	%fd78, %fd75, %fd77;
	{
	.reg .b32 %temp; 
	mov.b64 	{%temp, %r28}, %fd11;
	}
	{
	.reg .b32 %temp; 
	mov.b64 	{%r29, %temp}, %fd11;
	}
	shl.b32 	%r30, %r28, 1;
	setp.gt.u32 	%p3, %r30, -33554433;
	and.b32  	%r31, %r28, -15728641;
	selp.b32 	%r32, %r31, %r28, %p3;
	mov.b64 	%fd79, {%r29, %r32};
	mul.rn.f64 	%fd80, %fd76, %fd79;
	neg.f64 	%fd81, %fd80;
	fma.rn.f64 	%fd82, %fd76, %fd79, %fd81;
	fma.rn.f64 	%fd83, %fd78, %fd79, %fd82;
	add.f64 	%fd4, %fd80, %fd83;
	sub.f64 	%fd84, %fd80, %fd4;
	add.f64 	%fd5, %fd83, %fd84;
	fma.rn.f64 	%fd85, %fd4, 0d3FF71547652B82FE, 0d4338000000000000;
	{
	.reg .b32 %temp; 
	mov.b64 	{%r13, %temp}, %fd85;
	}
	mov.f64 	%fd86, 0dC338000000000000;
	add.rn.f64 	%fd87, %fd85, %fd86;
	fma.rn.f64 	%fd88, %fd87, 0dBFE62E42FEFA39EF, %fd4;
	fma.rn.f64 	%fd89, %fd87, 0dBC7ABC9E3B39803F, %fd88;
	fma.rn.f64 	%fd90, %fd89, 0d3E5ADE1569CE2BDF, 0d3E928AF3FCA213EA;
	fma.rn.f64 	%fd91, %fd90, %fd89, 0d3EC71DEE62401315;
	fma.rn.f64 	%fd92, %fd91, %fd89, 0d3EFA01997C89EB71;
	fma.rn.f64 	%fd93, %fd92, %fd89, 0d3F2A01A014761F65;
	fma.rn.f64 	%fd94, %fd93, %fd89, 0d3F56C16C1852B7AF;
	fma.rn.f64 	%fd95, %fd94, %fd89, 0d3F81111111122322;
	fma.rn.f64 	%fd96, %fd95, %fd89, 0d3FA55555555502A1;
	fma.rn.f64 	%fd97, %fd96, %fd89, 0d3FC5555555555511;
	fma.rn.f64 	%fd98, %fd97, %fd89, 0d3FE000000000000B;
	fma.rn.f64 	%fd99, %fd98, %fd89, 0d3FF0000000000000;
	fma.rn.f64 	%fd100, %fd99, %fd89, 0d3FF0000000000000;
	{
	.reg .b32 %temp; 
	mov.b64 	{%r14, %temp}, %fd100;
	}
	{
	.reg .b32 %temp; 
	mov.b64 	{%temp, %r15}, %fd100;
	}
	shl.b32 	%r33, %r13, 20;
	add.s32 	%r34, %r33, %r15;
	mov.b64 	%fd108, {%r14, %r34};
	{
	.reg .b32 %temp; 
	mov.b64 	{%temp, %r35}, %fd4;
	}
	mov.b32 	%f2, %r35;
	abs.f32 	%f1, %f2;
	setp.lt.f32 	%p4, %f1, 0f4086232B;
	@%p4 bra 	$L__BB7_7;
	setp.lt.f64 	%p5, %fd4, 0d0000000000000000;
	add.f64 	%fd101, %fd4, 0d7FF0000000000000;
	selp.f64 	%fd108, 0d0000000000000000, %fd101, %p5;
	setp.geu.f32 	%p6, %f1, 0f40874800;
	@%p6 bra 	$L__BB7_7;
	shr.u32 	%r36, %r13, 31;
	add.s32 	%r37, %r13, %r36;
	shr.s32 	%r38, %r37, 1;
	shl.b32 	%r39, %r38, 20;
	add.s32 	%r40, %r15, %r39;
	mov.b64 	%fd102, {%r14, %r40};
	sub.s32 	%r41, %r13, %r38;
	shl.b32 	%r42, %r41, 20;
	add.s32 	%r43, %r42, 1072693248;
	mov.b32 	%r44, 0;
	mov.b64 	%fd103, {%r44, %r43};
	mul.f64 	%fd108, %fd103, %fd102;
$L__BB7_7:
	abs.f64 	%fd104, %fd108;
	setp.eq.f64 	%p7, %fd104, 0d7FF0000000000000;
	fma.rn.f64 	%fd105, %fd108, %fd5, %fd108;
	selp.f64 	%fd106, %fd108, %fd105, %p7;
	st.param.f64 	[func_retval0], %fd106;
	ret;

}


// ===== COMPILED SASS (sm_100) =====

	.target	sm_100

	.elftype	@"ET_EXEC"


//--------------------- .note.nv.tkinfo           --------------------------
	.section	.note.nv.tkinfo,"",@"SHT_NOTE"
	.sectionflags	@"SHF_NOTE_NV_TKINFO"
	.tkinfo
        /*0018*/ 	.word	0x00000002
        /*0030*/ 	.string	""
        /*0030*/ 	.string	"ptxas"
        /*0030*/ 	.string	"Cuda compilation tools, release 13.0, V13.0.88"
        /*0030*/ 	.string	"Build cuda_13.0.r13.0/compiler.36424714_0"
        /*0030*/ 	.string	"-arch sm_100 -m 64 "



//--------------------- .note.nv.cuinfo           --------------------------
	.section	.note.nv.cuinfo,"",@"SHT_NOTE"
	.sectionflags	@"SHF_NOTE_NV_CUINFO"
        /*0018*/ 	.short	0x0002
        /*001a*/ 	.short	0x0064
        /*001c*/ 	.short	0x0082
	.zero		2


//--------------------- .nv.info                  --------------------------
	.section	.nv.info,"",@"SHT_CUDA_INFO"
	.align	4


	//----- nvinfo : EIATTR_REGCOUNT
	.align		4
        /*0000*/ 	.byte	0x04, 0x2f
        /*0002*/ 	.short	(.L_29 - .L_28)
	.align		4
.L_28:
        /*0004*/ 	.word	index@(_Z27InitializeSupercooledSpherePdS_S_S_)
        /*0008*/ 	.word	0x00000020


	//----- nvinfo : EIATTR_FRAME_SIZE
	.align		4
.L_29:
        /*000c*/ 	.byte	0x04, 0x11
        /*000e*/ 	.short	(.L_31 - .L_30)
	.align		4
.L_30:
        /*0010*/ 	.word	index@($_Z27InitializeSupercooledSpherePdS_S_S_$__internal_accurate_pow)
        /*0014*/ 	.word	0x00000000


	//----- nvinfo : EIATTR_FRAME_SIZE
	.align		4
.L_31:
        /*0018*/ 	.byte	0x04, 0x11
        /*001a*/ 	.short	(.L_33 - .L_32)
	.align		4
.L_32:
        /*001c*/ 	.word	index@($__internal_1_$__cuda_sm20_dsqrt_rn_f64_mediumpath_v1)
        /*0020*/ 	.word	0x00000000


	//----- nvinfo : EIATTR_FRAME_SIZE
	.align		4
.L_33:
        /*0024*/ 	.byte	0x04, 0x11
        /*0026*/ 	.short	(.L_35 - .L_34)
	.align		4
.L_34:
        /*0028*/ 	.word	index@(_Z27InitializeSupercooledSpherePdS_S_S_)
        /*002c*/ 	.word	0x00000000


	//----- nvinfo : EIATTR_REGCOUNT
	.align		4
.L_35:
        /*0030*/ 	.byte	0x04, 0x2f
        /*0032*/ 	.short	(.L_37 - .L_36)
	.align		4
.L_36:
        /*0034*/ 	.word	index@(_Z12CalcTimeStepPdS_S_S_P17curandStateXORWOW)
        /*0038*/ 	.word	0x00000030


	//----- nvinfo : EIATTR_FRAME_SIZE
	.align		4
.L_37:
        /*003c*/ 	.byte	0x04, 0x11
        /*003e*/ 	.short	(.L_39 - .L_38)
	.align		4
.L_38:
        /*0040*/ 	.word	index@($_Z12CalcTimeStepPdS_S_S_P17curandStateXORWOW$__internal_accurate_pow)
        /*0044*/ 	.word	0x00000000


	//----- nvinfo : EIATTR_FRAME_SIZE
	.align		4
.L_39:
        /*0048*/ 	.byte	0x04, 0x11
        /*004a*/ 	.short	(.L_41 - .L_40)
	.align		4
.L_40:
        /*004c*/ 	.word	index@($__internal_0_$__cuda_sm20_div_rn_f64_full)
        /*0050*/ 	.word	0x00000000


	//----- nvinfo : EIATTR_FRAME_SIZE
	.align		4
.L_41:
        /*0054*/ 	.byte	0x04, 0x11
        /*0056*/ 	.short	(.L_43 - .L_42)
	.align		4
.L_42:
        /*0058*/ 	.word	index@(_Z12CalcTimeStepPdS_S_S_P17curandStateXORWOW)
        /*005c*/ 	.word	0x00000000


	//----- nvinfo : EIATTR_REGCOUNT
	.align		4
.L_43:
        /*0060*/ 	.byte	0x04, 0x2f
        /*0062*/ 	.short	(.L_45 - .L_44)
	.align		4
.L_44:
        /*0064*/ 	.word	index@(_Z13ApplyTimeStepPdS_S_S_)
        /*0068*/ 	.word	0x00000012


	//----- nvinfo : EIATTR_FRAME_SIZE
	.align		4
.L_45:
        /*006c*/ 	.byte	0x04, 0x11
        /*006e*/ 	.short	(.L_47 - .L_46)
	.align		4
.L_46:
        /*0070*/ 	.word	index@(_Z13ApplyTimeStepPdS_S_S_)
        /*0074*/ 	.word	0x00000000


	//----- nvinfo : EIATTR_REGCOUNT
	.align		4
.L_47:
        /*0078*/ 	.byte	0x04, 0x2f
        /*007a*/ 	.short	(.L_49 - .L_48)
	.align		4
.L_48:
        /*007c*/ 	.word	index@(_Z14SetBoundariesXPd)
        /*0080*/ 	.word	0x0000000a


	//----- nvinfo : EIATTR_FRAME_SIZE
	.align		4
.L_49:
        /*0084*/ 	.byte	0x04, 0x11
        /*0086*/ 	.short	(.L_51 - .L_50)
	.align		4
.L_50:
        /*0088*/ 	.word	index@(_Z14SetBoundariesXPd)
        /*008c*/ 	.word	0x00000000


	//----- nvinfo : EIATTR_REGCOUNT
	.align		4
.L_51:
        /*0090*/ 	.byte	0x04, 0x2f
        /*0092*/ 	.short	(.L_53 - .L_52)
	.align		4
.L_52:
        /*0094*/ 	.word	index@(_Z14SetBoundariesYPd)
        /*0098*/ 	.word	0x0000000e


	//----- nvinfo : EIATTR_FRAME_SIZE
	.align		4
.L_53:
        /*009c*/ 	.byte	0x04, 0x11
        /*009e*/ 	.short	(.L_55 - .L_54)
	.align		4
.L_54:
        /*00a0*/ 	.word	index@(_Z14SetBoundariesYPd)
        /*00a4*/ 	.word	0x00000000


	//----- nvinfo : EIATTR_REGCOUNT
	.align		4
.L_55:
        /*00a8*/ 	.byte	0x04, 0x2f
        /*00aa*/ 	.short	(.L_57 - .L_56)
	.align		4
.L_56:
        /*00ac*/ 	.word	index@(_Z14SetBoundariesZPd)
        /*00b0*/ 	.word	0x00000010


	//----- nvinfo : EIATTR_FRAME_SIZE
	.align		4
.L_57:
        /*00b4*/ 	.byte	0x04, 0x11
        /*00b6*/ 	.short	(.L_59 - .L_58)
	.align		4
.L_58:
        /*00b8*/ 	.word	index@(_Z14SetBoundariesZPd)
        /*00bc*/ 	.word	0x00000000


	//----- nvinfo : EIATTR_REGCOUNT
	.align		4
.L_59:
        /*00c0*/ 	.byte	0x04, 0x2f
        /*00c2*/ 	.short	(.L_61 - .L_60)
	.align		4
.L_60:
        /*00c4*/ 	.word	index@(_Z23InitializeRandomNumbersP17curandStateXORWOW)
        /*00c8*/ 	.word	0x0000001f


	//----- nvinfo : EIATTR_FRAME_SIZE
	.align		4
.L_61:
        /*00cc*/ 	.byte	0x04, 0x11
        /*00ce*/ 	.short	(.L_63 - .L_62)
	.align		4
.L_62:
        /*00d0*/ 	.word	index@(_Z23InitializeRandomNumbersP17curandStateXORWOW)
        /*00d4*/ 	.word	0x00000000


	//----- nvinfo : EIATTR_MIN_STACK_SIZE
	.align		4
.L_63:
        /*00d8*/ 	.byte	0x04, 0x12
        /*00da*/ 	.short	(.L_65 - .L_64)
	.align		4
.L_64:
        /*00dc*/ 	.word	index@(_Z23InitializeRandomNumbersP17curandStateXORWOW)
        /*00e0*/ 	.word	0x00000000


	//----- nvinfo : EIATTR_MIN_STACK_SIZE
	.align		4
.L_65:
        /*00e4*/ 	.byte	0x04, 0x12
        /*00e6*/ 	.short	(.L_67 - .L_66)
	.align		4
.L_66:
        /*00e8*/ 	.word	index@(_Z14SetBoundariesZPd)
        /*00ec*/ 	.word	0x00000000


	//----- nvinfo : EIATTR_MIN_STACK_SIZE
	.align		4
.L_67:
        /*00f0*/ 	.byte	0x04, 0x12
        /*00f2*/ 	.short	(.L_69 - .L_68)
	.align		4
.L_68:
        /*00f4*/ 	.word	index@(_Z14SetBoundariesYPd)
        /*00f8*/ 	.word	0x00000000


	//----- nvinfo : EIATTR_MIN_STACK_SIZE
	.align		4
.L_69:
        /*00fc*/ 	.byte	0x04, 0x12
        /*00fe*/ 	.short	(.L_71 - .L_70)
	.align		4
.L_70:
        /*0100*/ 	.word	index@(_Z14SetBoundariesXPd)
        /*0104*/ 	.word	0x00000000


	//----- nvinfo : EIATTR_MIN_STACK_SIZE
	.align		4
.L_71:
        /*0108*/ 	.byte	0x04, 0x12
        /*010a*/ 	.short	(.L_73 - .L_72)
	.align		4
.L_72:
        /*010c*/ 	.word	index@(_Z13ApplyTimeStepPdS_S_S_)
        /*0110*/ 	.word	0x00000000


	//----- nvinfo : EIATTR_MIN_STACK_SIZE
	.align		4
.L_73:
        /*0114*/ 	.byte	0x04, 0x12
        /*0116*/ 	.short	(.L_75 - .L_74)
	.align		4
.L_74:
        /*0118*/ 	.word	index@(_Z12CalcTimeStepPdS_S_S_P17curandStateXORWOW)
        /*011c*/ 	.word	0x00000000


	//----- nvinfo : EIATTR_MIN_STACK_SIZE
	.align		4
.L_75:
        /*0120*/ 	.byte	0x04, 0x12
        /*0122*/ 	.short	(.L_77 - .L_76)
	.align		4
.L_76:
        /*0124*/ 	.word	index@(_Z27InitializeSupercooledSpherePdS_S_S_)
        /*0128*/ 	.word	0x00000000
.L_77:


//--------------------- .nv.compat                --------------------------
	.section	.nv.compat,"",@"SHT_CUDA_COMPAT_INFO"
	.align	4
        /*0000*/ 	.byte	0x02, 0x09, 0x00, 0x00, 0x02, 0x02, 0x01, 0x00, 0x02, 0x05, 0x05, 0x00, 0x03, 0x07, 0x01, 0x01
        /*0010*/ 	.byte	0x02, 0x03, 0x00, 0x00, 0x02, 0x06, 0x01, 0x00, 0x04, 0x0b, 0x08, 0x00, 0x01, 0x00, 0x00, 0x00
        /*0020*/ 	.byte	0x00, 0x00, 0x00, 0x00


//--------------------- .nv.info._Z23InitializeRandomNumbersP17curandStateXORWOW --------------------------
	.section	.nv.info._Z23InitializeRandomNumbersP17curandStateXORWOW,"",@"SHT_CUDA_INFO"
	.sectionflags	@""
	.align	4


	//----- nvinfo : EIATTR_CUDA_API_VERSION
	.align		4
        /*0000*/ 	.byte	0x04, 0x37
        /*0002*/ 	.short	(.L_79 - .L_78)
.L_78:
        /*0004*/ 	.word	0x00000082


	//----- nvinfo : EIATTR_KPARAM_INFO
	.align		4
.L_79:
        /*0008*/ 	.byte	0x04, 0x17
        /*000a*/ 	.short	(.L_81 - .L_80)
.L_80:
        /*000c*/ 	.word	0x00000000
        /*0010*/ 	.short	0x0000
        /*0012*/ 	.short	0x0000
        /*0014*/ 	.byte	0x00, 0xf5, 0x21, 0x00


	//----- nvinfo : EIATTR_SPARSE_MMA_MASK
	.align		4
.L_81:
        /*0018*/ 	.byte	0x03, 0x50
        /*001a*/ 	.short	0x0000


	//----- nvinfo : EIATTR_MAXREG_COUNT
	.align		4
        /*001c*/ 	.byte	0x03, 0x1b
        /*001e*/ 	.short	0x00ff


	//----- nvinfo : EIATTR_MERCURY_ISA_VERSION
	.align		4
        /*0020*/ 	.byte	0x03, 0x5f
        /*0022*/ 	.short	0x0101


	//----- nvinfo : EIATTR_VRC_CTA_INIT_COUNT
	.align		4
        /*0024*/ 	.byte	0x02, 0x4a
	.zero		1
	.zero		1


	//----- nvinfo : EIATTR_EXIT_INSTR_OFFSETS
	.align		4
        /*0028*/ 	.byte	0x04, 0x1c
        /*002a*/ 	.short	(.L_83 - .L_82)


	//   ....[0]....
.L_82:
        /*002c*/ 	.word	0x00000fb0


	//----- nvinfo : EIATTR_CRS_STACK_SIZE
	.align		4
.L_83:
        /*0030*/ 	.byte	0x04, 0x1e
        /*0032*/ 	.short	(.L_85 - .L_84)
.L_84:
        /*0034*/ 	.word	0x00000000


	//----- nvinfo : EIATTR_CBANK_PARAM_SIZE
	.align		4
.L_85:
        /*0038*/ 	.byte	0x03, 0x19
        /*003a*/ 	.short	0x0008


	//----- nvinfo : EIATTR_PARAM_CBANK
	.align		4
        /*003c*/ 	.byte	0x04, 0x0a
        /*003e*/ 	.short	(.L_87 - .L_86)
	.align		4
.L_86:
        /*0040*/ 	.word	index@(.nv.constant0._Z23InitializeRandomNumbersP17curandStateXORWOW)
        /*0044*/ 	.short	0x0380
        /*0046*/ 	.short	0x0008


	//----- nvinfo : EIATTR_SW_WAR
	.align		4
.L_87:
        /*0048*/ 	.byte	0x04, 0x36
        /*004a*/ 	.short	(.L_89 - .L_88)
.L_88:
        /*004c*/ 	.word	0x00000008
.L_89:


//--------------------- .nv.info._Z14SetBoundariesZPd --------------------------
	.section	.nv.info._Z14SetBoundariesZPd,"",@"SHT_CUDA_INFO"
	.sectionflags	@""
	.align	4


	//----- nvinfo : EIATTR_CUDA_API_VERSION
	.align		4
        /*0000*/ 	.byte	0x04, 0x37
        /*0002*/ 	.short	(.L_91 - .L_90)
.L_90:
        /*0004*/ 	.word	0x00000082


	//----- nvinfo : EIATTR_KPARAM_INFO
	.align		4
.L_91:
        /*0008*/ 	.byte	0x04, 0x17
        /*000a*/ 	.short	(.L_93 - .L_92)
.L_92:
        /*000c*/ 	.word	0x00000000
        /*0010*/ 	.short	0x0000
        /*0012*/ 	.short	0x0000
        /*0014*/ 	.byte	0x00, 0xf5, 0x21, 0x00


	//----- nvinfo : EIATTR_SPARSE_MMA_MASK
	.align		4
.L_93:
        /*0018*/ 	.byte	0x03, 0x50
        /*001a*/ 	.short	0x0000


	//----- nvinfo : EIATTR_MAXREG_COUNT
	.align		4
        /*001c*/ 	.byte	0x03, 0x1b
        /*001e*/ 	.short	0x00ff


	//----- nvinfo : EIATTR_MERCURY_ISA_VERSION
	.align		4
        /*0020*/ 	.byte	0x03, 0x5f
        /*0022*/ 	.short	0x0101


	//----- nvinfo : EIATTR_VRC_CTA_INIT_COUNT
	.align		4
        /*0024*/ 	.byte	0x02, 0x4a
	.zero		1
	.zero		1


	//----- nvinfo : EIATTR_EXIT_INSTR_OFFSETS
	.align		4
        /*0028*/ 	.byte	0x04, 0x1c
        /*002a*/ 	.short	(.L_95 - .L_94)


	//   ....[0]....
.L_94:
        /*002c*/ 	.word	0x000001b0


	//----- nvinfo : EIATTR_CBANK_PARAM_SIZE
	.align		4
.L_95:
        /*0030*/ 	.byte	0x03, 0x19
        /*0032*/ 	.short	0x0008


	//----- nvinfo : EIATTR_PARAM_CBANK
	.align		4
        /*0034*/ 	.byte	0x04, 0x0a
        /*0036*/ 	.short	(.L_97 - .L_96)
	.align		4
.L_96:
        /*0038*/ 	.word	index@(.nv.constant0._Z14SetBoundariesZPd)
        /*003c*/ 	.short	0x0380
        /*003e*/ 	.short	0x0008


	//----- nvinfo : EIATTR_SW_WAR
	.align		4
.L_97:
        /*0040*/ 	.byte	0x04, 0x36
        /*0042*/ 	.short	(.L_99 - .L_98)
.L_98:
        /*0044*/ 	.word	0x00000008
.L_99:


//--------------------- .nv.info._Z14SetBoundariesYPd --------------------------
	.section	.nv.info._Z14SetBoundariesYPd,"",@"SHT_CUDA_INFO"
	.sectionflags	@""
	.align	4


	//----- nvinfo : EIATTR_CUDA_API_VERSION
	.align		4
        /*0000*/ 	.byte	0x04, 0x37
        /*0002*/ 	.short	(.L_101 - .L_100)
.L_100:
        /*0004*/ 	.word	0x00000082


	//----- nvinfo : EIATTR_KPARAM_INFO
	.align		4
.L_101:
        /*0008*/ 	.byte	0x04, 0x17
        /*000a*/ 	.short	(.L_103 - .L_102)
.L_102:
        /*000c*/ 	.word	0x00000000
        /*0010*/ 	.short	0x0000
        /*0012*/ 	.short	0x0000
        /*0014*/ 	.byte	0x00, 0xf5, 0x21, 0x00


	//----- nvinfo : EIATTR_SPARSE_MMA_MASK
	.align		4
.L_103:
        /*0018*/ 	.byte	0x03, 0x50
        /*001a*/ 	.short	0x0000


	//----- nvinfo : EIATTR_MAXREG_COUNT
	.align		4
        /*001c*/ 	.byte	0x03, 0x1b
        /*001e*/ 	.short	0x00ff


	//----- nvinfo : EIATTR_MERCURY_ISA_VERSION
	.align		4
        /*0020*/ 	.byte	0x03, 0x5f
        /*0022*/ 	.short	0x0101


	//----- nvinfo : EIATTR_VRC_CTA_INIT_COUNT
	.align		4
        /*0024*/ 	.byte	0x02, 0x4a
	.zero		1
	.zero		1


	//----- nvinfo : EIATTR_EXIT_INSTR_OFFSETS
	.align		4
        /*0028*/ 	.byte	0x04, 0x1c
        /*002a*/ 	.short	(.L_105 - .L_104)


	//   ....[0]....
.L_104:
        /*002c*/ 	.word	0x00000180


	//----- nvinfo : EIATTR_CBANK_PARAM_SIZE
	.align		4
.L_105:
        /*0030*/ 	.byte	0x03, 0x19
        /*0032*/ 	.short	0x0008


	//----- nvinfo : EIATTR_PARAM_CBANK
	.align		4
        /*0034*/ 	.byte	0x04, 0x0a
        /*0036*/ 	.short	(.L_107 - .L_106)
	.align		4
.L_106:
        /*0038*/ 	.word	index@(.nv.constant0._Z14SetBoundariesYPd)
        /*003c*/ 	.short	0x0380
        /*003e*/ 	.short	0x0008


	//----- nvinfo : EIATTR_SW_WAR
	.align		4
.L_107:
        /*0040*/ 	.byte	0x04, 0x36
        /*0042*/ 	.short	(.L_109 - .L_108)
.L_108:
        /*0044*/ 	.word	0x00000008
.L_109:


//--------------------- .nv.info._Z14SetBoundariesXPd --------------------------
	.section	.nv.info._Z14SetBoundariesXPd,"",@"SHT_CUDA_INFO"
	.sectionflags	@""
	.align	4


	//----- nvinfo : EIATTR_CUDA_API_VERSION
	.align		4
        /*0000*/ 	.byte	0x04, 0x37
        /*0002*/ 	.short	(.L_111 - .L_110)
.L_110:
        /*0004*/ 	.word	0x00000082


	//----- nvinfo : EIATTR_KPARAM_INFO
	.align		4
.L_111:
        /*0008*/ 	.byte	0x04, 0x17
        /*000a*/ 	.short	(.L_113 - .L_112)
.L_112:
        /*000c*/ 	.word	0x00000000
        /*0010*/ 	.short	0x0000
        /*0012*/ 	.short	0x0000
        /*0014*/ 	.byte	0x00, 0xf5, 0x21, 0x00


	//----- nvinfo : EIATTR_SPARSE_MMA_MASK
	.align		4
.L_113:
        /*0018*/ 	.byte	0x03, 0x50
        /*001a*/ 	.short	0x0000


	//----- nvinfo : EIATTR_MAXREG_COUNT
	.align		4
        /*001c*/ 	.byte	0x03, 0x1b
        /*001e*/ 	.short	0x00ff


	//----- nvinfo : EIATTR_MERCURY_ISA_VERSION
	.align		4
        /*0020*/ 	.byte	0x03, 0x5f
        /*0022*/ 	.short	0x0101


	//----- nvinfo : EIATTR_VRC_CTA_INIT_COUNT
	.align		4
        /*0024*/ 	.byte	0x02, 0x4a
	.zero		1
	.zero		1


	//----- nvinfo : EIATTR_EXIT_INSTR_OFFSETS
	.align		4
        /*0028*/ 	.byte	0x04, 0x1c
        /*002a*/ 	.short	(.L_115 - .L_114)


	//   ....[0]....
.L_114:
        /*002c*/ 	.word	0x00000130


	//----- nvinfo : EIATTR_CBANK_PARAM_SIZE
	.align		4
.L_115:
        /*0030*/ 	.byte	0x03, 0x19
        /*0032*/ 	.short	0x0008


	//----- nvinfo : EIATTR_PARAM_CBANK
	.align		4
        /*0034*/ 	.byte	0x04, 0x0a
        /*0036*/ 	.short	(.L_117 - .L_116)
	.align		4
.L_116:
        /*0038*/ 	.word	index@(.nv.constant0._Z14SetBoundariesXPd)
        /*003c*/ 	.short	0x0380
        /*003e*/ 	.short	0x0008


	//----- nvinfo : EIATTR_SW_WAR
	.align		4
.L_117:
        /*0040*/ 	.byte	0x04, 0x36
        /*0042*/ 	.short	(.L_119 - .L_118)
.L_118:
        /*0044*/ 	.word	0x00000008
.L_119:


//--------------------- .nv.info._Z13ApplyTimeStepPdS_S_S_ --------------------------
	.section	.nv.info._Z13ApplyTimeStepPdS_S_S_,"",@"SHT_CUDA_INFO"
	.sectionflags	@""
	.align	4


	//----- nvinfo : EIATTR_CUDA_API_VERSION
	.align		4
        /*0000*/ 	.byte	0x04, 0x37
        /*0002*/ 	.short	(.L_121 - .L_120)
.L_120:
        /*0004*/ 	.word	0x00000082


	//----- nvinfo : EIATTR_KPARAM_INFO
	.align		4
.L_121:
        /*0008*/ 	.byte	0x04, 0x17
        /*000a*/ 	.short	(.L_123 - .L_122)
.L_122:
        /*000c*/ 	.word	0x00000000
        /*0010*/ 	.short	0x0003
        /*0012*/ 	.short	0x0018
        /*0014*/ 	.byte	0x00, 0xf5, 0x21, 0x00


	//----- nvinfo : EIATTR_KPARAM_INFO
	.align		4
.L_123:
        /*0018*/ 	.byte	0x04, 0x17
        /*001a*/ 	.short	(.L_125 - .L_124)
.L_124:
        /*001c*/ 	.word	0x00000000
        /*0020*/ 	.short	0x0002
        /*0022*/ 	.short	0x0010
        /*0024*/ 	.byte	0x00, 0xf5, 0x21, 0x00


	//----- nvinfo : EIATTR_KPARAM_INFO
	.align		4
.L_125:
        /*0028*/ 	.byte	0x04, 0x17
        /*002a*/ 	.short	(.L_127 - .L_126)
.L_126:
        /*002c*/ 	.word	0x00000000
        /*0030*/ 	.short	0x0001
        /*0032*/ 	.short	0x0008
        /*0034*/ 	.byte	0x00, 0xf5, 0x21, 0x00


	//----- nvinfo : EIATTR_KPARAM_INFO
	.align		4
.L_127:
        /*0038*/ 	.byte	0x04, 0x17
        /*003a*/ 	.short	(.L_129 - .L_128)
.L_128:
        /*003c*/ 	.word	0x00000000
        /*0040*/ 	.short	0x0000
        /*0042*/ 	.short	0x0000
        /*0044*/ 	.byte	0x00, 0xf5, 0x21, 0x00


	//----- nvinfo : EIATTR_SPARSE_MMA_MASK
	.align		4
.L_129:
        /*0048*/ 	.byte	0x03, 0x50
        /*004a*/ 	.short	0x0000


	//----- nvinfo : EIATTR_MAXREG_COUNT
	.align		4
        /*004c*/ 	.byte	0x03, 0x1b
        /*004e*/ 	.short	0x00ff


	//----- nvinfo : EIATTR_MERCURY_ISA_VERSION
	.align		4
        /*0050*/ 	.byte	0x03, 0x5f
        /*0052*/ 	.short	0x0101


	//----- nvinfo : EIATTR_VRC_CTA_INIT_COUNT
	.align		4
        /*0054*/ 	.byte	0x02, 0x4a
	.zero		1
	.zero		1


	//----- nvinfo : EIATTR_EXIT_INSTR_OFFSETS
	.align		4
        /*0058*/ 	.byte	0x04, 0x1c
        /*005a*/ 	.short	(.L_131 - .L_130)


	//   ....[0]....
.L_130:
        /*005c*/ 	.word	0x00000260


	//----- nvinfo : EIATTR_CBANK_PARAM_SIZE
	.align		4
.L_131:
        /*0060*/ 	.byte	0x03, 0x19
        /*0062*/ 	.short	0x0020


	//----- nvinfo : EIATTR_PARAM_CBANK
	.align		4
        /*0064*/ 	.byte	0x04, 0x0a
        /*0066*/ 	.short	(.L_133 - .L_132)
	.align		4
.L_132:
        /*0068*/ 	.word	index@(.nv.constant0._Z13ApplyTimeStepPdS_S_S_)
        /*006c*/ 	.short	0x0380
        /*006e*/ 	.short	0x0020


	//----- nvinfo : EIATTR_SW_WAR
	.align		4
.L_133:
        /*0070*/ 	.byte	0x04, 0x36
        /*0072*/ 	.short	(.L_135 - .L_134)
.L_134:
        /*0074*/ 	.word	0x00000008
.L_135:


//--------------------- .nv.info._Z12CalcTimeStepPdS_S_S_P17curandStateXORWOW --------------------------
	.section	.nv.info._Z12CalcTimeStepPdS_S_S_P17curandStateXORWOW,"",@"SHT_CUDA_INFO"
	.sectionflags	@""
	.align	4


	//----- nvinfo : EIATTR_CUDA_API_VERSION
	.align		4
        /*0000*/ 	.byte	0x04, 0x37
        /*0002*/ 	.short	(.L_137 - .L_136)
.L_136:
        /*0004*/ 	.word	0x00000082


	//----- nvinfo : EIATTR_KPARAM_INFO
	.align		4
.L_137:
        /*0008*/ 	.byte	0x04, 0x17
        /*000a*/ 	.short	(.L_139 - .L_138)
.L_138:
        /*000c*/ 	.word	0x00000000
        /*0010*/ 	.short	0x0004
        /*0012*/ 	.short	0x0020
        /*0014*/ 	.byte	0x00, 0xf5, 0x21, 0x00


	//----- nvinfo : EIATTR_KPARAM_INFO
	.align		4
.L_139:
        /*0018*/ 	.byte	0x04, 0x17
        /*001a*/ 	.short	(.L_141 - .L_140)
.L_140:
        /*001c*/ 	.word	0x00000000
        /*0020*/ 	.short	0x0003
        /*0022*/ 	.short	0x0018
        /*0024*/ 	.byte	0x00, 0xf5, 0x21, 0x00


	//----- nvinfo : EIATTR_KPARAM_INFO
	.align		4
.L_141:
        /*0028*/ 	.byte	0x04, 0x17
        /*002a*/ 	.short	(.L_143 - .L_142)
.L_142:
        /*002c*/ 	.word	0x00000000
        /*0030*/ 	.short	0x0002
        /*0032*/ 	.short	0x0010
        /*0034*/ 	.byte	0x00, 0xf5, 0x21, 0x00


	//----- nvinfo : EIATTR_KPARAM_INFO
	.align		4
.L_143:
        /*0038*/ 	.byte	0x04, 0x17
        /*003a*/ 	.short	(.L_145 - .L_144)
.L_144:
        /*003c*/ 	.word	0x00000000
        /*0040*/ 	.short	0x0001
        /*0042*/ 	.short	0x0008
        /*0044*/ 	.byte	0x00, 0xf5, 0x21, 0x00


	//----- nvinfo : EIATTR_KPARAM_INFO
	.align		4
.L_145:
        /*0048*/ 	.byte	0x04, 0x17
        /*004a*/ 	.short	(.L_147 - .L_146)
.L_146:
        /*004c*/ 	.word	0x00000000
        /*0050*/ 	.short	0x0000
        /*0052*/ 	.short	0x0000
        /*0054*/ 	.byte	0x00, 0xf5, 0x21, 0x00


	//----- nvinfo : EIATTR_SPARSE_MMA_MASK
	.align		4
.L_147:
        /*0058*/ 	.byte	0x03, 0x50
        /*005a*/ 	.short	0x0000


	//----- nvinfo : EIATTR_MAXREG_COUNT
	.align		4
        /*005c*/ 	.byte	0x03, 0x1b
        /*005e*/ 	.short	0x00ff


	//----- nvinfo : EIATTR_MERCURY_ISA_VERSION
	.align		4
        /*0060*/ 	.byte	0x03, 0x5f
        /*0062*/ 	.short	0x0101


	//----- nvinfo : EIATTR_VRC_CTA_INIT_COUNT
	.align		4
        /*0064*/ 	.byte	0x02, 0x4a
	.zero		1
	.zero		1


	//----- nvinfo : EIATTR_EXIT_INSTR_OFFSETS
	.align		4
        /*0068*/ 	.byte	0x04, 0x1c
        /*006a*/ 	.short	(.L_149 - .L_148)


	//   ....[0]....
.L_148:
        /*006c*/ 	.word	0x00002dc0


	//----- nvinfo : EIATTR_CRS_STACK_SIZE
	.align		4
.L_149:
        /*0070*/ 	.byte	0x04, 0x1e
        /*0072*/ 	.short	(.L_151 - .L_150)
.L_150:
        /*0074*/ 	.word	0x00000000


	//----- nvinfo : EIATTR_CBANK_PARAM_SIZE
	.align		4
.L_151:
        /*0078*/ 	.byte	0x03, 0x19
        /*007a*/ 	.short	0x0028


	//----- nvinfo : EIATTR_PARAM_CBANK
	.align		4
        /*007c*/ 	.byte	0x04, 0x0a
        /*007e*/ 	.short	(.L_153 - .L_152)
	.align		4
.L_152:
        /*0080*/ 	.word	index@(.nv.constant0._Z12CalcTimeStepPdS_S_S_P17curandStateXORWOW)
        /*0084*/ 	.short	0x0380
        /*0086*/ 	.short	0x0028


	//----- nvinfo : EIATTR_SW_WAR
	.align		4
.L_153:
        /*0088*/ 	.byte	0x04, 0x36
        /*008a*/ 	.short	(.L_155 - .L_154)
.L_154:
        /*008c*/ 	.word	0x00000008
.L_155:


//--------------------- .nv.info._Z27InitializeSupercooledSpherePdS_S_S_ --------------------------
	.section	.nv.info._Z27InitializeSupercooledSpherePdS_S_S_,"",@"SHT_CUDA_INFO"
	.sectionflags	@""
	.align	4


	//----- nvinfo : EIATTR_CUDA_API_VERSION
	.align		4
        /*0000*/ 	.byte	0x04, 0x37
        /*0002*/ 	.short	(.L_157 - .L_156)
.L_156:
        /*0004*/ 	.word	0x00000082


	//----- nvinfo : EIATTR_KPARAM_INFO
	.align		4
.L_157:
        /*0008*/ 	.byte	0x04, 0x17
        /*000a*/ 	.short	(.L_159 - .L_158)
.L_158:
        /*000c*/ 	.word	0x00000000
        /*0010*/ 	.short	0x0003
        /*0012*/ 	.short	0x0018
        /*0014*/ 	.byte	0x00, 0xf5, 0x21, 0x00


	//----- nvinfo : EIATTR_KPARAM_INFO
	.align		4
.L_159:
        /*0018*/ 	.byte	0x04, 0x17
        /*001a*/ 	.short	(.L_161 - .L_160)
.L_160:
        /*001c*/ 	.word	0x00000000
        /*0020*/ 	.short	0x0002
        /*0022*/ 	.short	0x0010
        /*0024*/ 	.byte	0x00, 0xf5, 0x21, 0x00


	//----- nvinfo : EIATTR_KPARAM_INFO
	.align		4
.L_161:
        /*0028*/ 	.byte	0x04, 0x17
        /*002a*/ 	.short	(.L_163 - .L_162)
.L_162:
        /*002c*/ 	.word	0x00000000
        /*0030*/ 	.short	0x0001
        /*0032*/ 	.short	0x0008
        /*0034*/ 	.byte	0x00, 0xf5, 0x21, 0x00


	//----- nvinfo : EIATTR_KPARAM_INFO
	.align		4
.L_163:
        /*0038*/ 	.byte	0x04, 0x17
        /*003a*/ 	.short	(.L_165 - .L_164)
.L_164:
        /*003c*/ 	.word	0x00000000
        /*0040*/ 	.short	0x0000
        /*0042*/ 	.short	0x0000
        /*0044*/ 	.byte	0x00, 0xf5, 0x21, 0x00


	//----- nvinfo : EIATTR_SPARSE_MMA_MASK
	.align		4
.L_165:
        /*0048*/ 	.byte	0x03, 0x50
        /*004a*/ 	.short	0x0000


	//----- nvinfo : EIATTR_MAXREG_COUNT
	.align		4
        /*004c*/ 	.byte	0x03, 0x1b
        /*004e*/ 	.short	0x00ff


	//----- nvinfo : EIATTR_MERCURY_ISA_VERSION
	.align		4
        /*0050*/ 	.byte	0x03, 0x5f
        /*0052*/ 	.short	0x0101


	//----- nvinfo : EIATTR_VRC_CTA_INIT_COUNT
	.align		4
        /*0054*/ 	.byte	0x02, 0x4a
	.zero		1
	.zero		1


	//----- nvinfo : EIATTR_EXIT_INSTR_OFFSETS
	.align		4
        /*0058*/ 	.byte	0x04, 0x1c
        /*005a*/ 	.short	(.L_167 - .L_166)


	//   ....[0]....
.L_166:
        /*005c*/ 	.word	0x000009b0


	//----- nvinfo : EIATTR_CRS_STACK_SIZE
	.align		4
.L_167:
        /*0060*/ 	.byte	0x04, 0x1e
        /*0062*/ 	.short	(.L_169 - .L_168)
.L_168:
        /*0064*/ 	.word	0x00000000


	//----- nvinfo : EIATTR_CBANK_PARAM_SIZE
	.align		4
.L_169:
        /*0068*/ 	.byte	0x03, 0x19
        /*006a*/ 	.short	0x0020


	//----- nvinfo : EIATTR_PARAM_CBANK
	.align		4
        /*006c*/ 	.byte	0x04, 0x0a
        /*006e*/ 	.short	(.L_171 - .L_170)
	.align		4
.L_170:
        /*0070*/ 	.word	index@(.nv.constant0._Z27InitializeSupercooledSpherePdS_S_S_)
        /*0074*/ 	.short	0x0380
        /*0076*/ 	.short	0x0020


	//----- nvinfo : EIATTR_SW_WAR
	.align		4
.L_171:
        /*0078*/ 	.byte	0x04, 0x36
        /*007a*/ 	.short	(.L_173 - .L_172)
.L_172:
        /*007c*/ 	.word	0x00000008
.L_173:


//--------------------- .nv.callgraph             --------------------------
	.section	.nv.callgraph,"",@"SHT_CUDA_CALLGRAPH"
	.align	4
	.sectionentsize	8
	.align		4
        /*0000*/ 	.word	0x00000000
	.align		4
        /*0004*/ 	.word	0xffffffff
	.align		4
        /*0008*/ 	.word	0x00000000
	.align		4
        /*000c*/ 	.word	0xfffffffe
	.align		4
        /*0010*/ 	.word	0x00000000
	.align		4
        /*0014*/ 	.word	0xfffffffd
	.align		4
        /*0018*/ 	.word	0x00000000
	.align		4
        /*001c*/ 	.word	0xfffffffc


//--------------------- .nv.constant4             --------------------------
	.section	.nv.constant4,"a",@progbits
	.align	8
	.align		8
.nv.constant4:
        /*0000*/ 	.dword	precalc_xorwow_matrix
	.align		8
        /*0008*/ 	.dword	precalc_xorwow_offset_matrix
	.align		8
        /*0010*/ 	.dword	mrg32k3aM1
	.align		8
        /*0018*/ 	.dword	mrg32k3aM2
	.align		8
        /*0020*/ 	.dword	mrg32k3aM1SubSeq
	.align		8
        /*0028*/ 	.dword	mrg32k3aM2SubSeq
	.align		8
        /*0030*/ 	.dword	mrg32k3aM1Seq
	.align		8
        /*0038*/ 	.dword	mrg32k3aM2Seq


//--------------------- .nv.constant3             --------------------------
	.section	.nv.constant3,"a",@progbits
	.align	8
.nv.constant3:
	.type		__cr_lgamma_table,@object
	.size		__cr_lgamma_table,(devMx - __cr_lgamma_table)
__cr_lgamma_table:
        /*0000*/ 	.byte	0x00, 0x00, 0x00, 0x00, 0x00, 0x00, 0x00, 0x00, 0x00, 0x00, 0x00, 0x00, 0x00, 0x00, 0x00, 0x00
        /*0010*/ 	.byte	0xef, 0x39, 0xfa, 0xfe, 0x42, 0x2e, 0xe6, 0x3f, 0x02, 0x20, 0x2a, 0xfa, 0x0b, 0xab, 0xfc, 0x3f
        /*0020*/ 	.byte	0xf9, 0x2c, 0x92, 0x7c, 0xa7, 0x6c, 0x09, 0x40, 0xc9, 0x79, 0x44, 0x3c, 0x64, 0x26, 0x13, 0x40
        /*0030*/ 	.byte	0xca, 0x01, 0xcf, 0x3a, 0x27, 0x51, 0x1a, 0x40, 0x30, 0xcc, 0x2d, 0xf3, 0xe1, 0x0c, 0x21, 0x40
        /*0040*/ 	.byte	0x0d, 0xb7, 0xfc, 0x82, 0x8e, 0x35, 0x25, 0x40
	.type		devMx,@object
	.size		devMx,(devMy - devMx)
devMx:
        /*0048*/ 	.byte	0x82, 0x00, 0x00, 0x00
	.type		devMy,@object
	.size		devMy,(devMz - devMy)
devMy:
        /*004c*/ 	.byte	0x82, 0x00, 0x00, 0x00
	.type		devMz,@object
	.size		devMz,(.L_11 - devMz)
devMz:
        /*0050*/ 	.byte	0x82, 0x00, 0x00, 0x00
.L_11:
	.zero		4
	.type		dx,@object
	.size		dx,(dy - dx)
dx:
        /*0058*/ 	.byte	0xb8, 0x1e, 0x85, 0xeb, 0x51, 0xb8, 0x9e, 0x3f
	.type		dy,@object
	.size		dy,(dz - dy)
dy:
        /*0060*/ 	.byte	0xb8, 0x1e, 0x85, 0xeb, 0x51, 0xb8, 0x9e, 0x3f
	.type		dz,@object
	.size		dz,(dt - dz)
dz:
        /*0068*/ 	.byte	0xb8, 0x1e, 0x85, 0xeb, 0x51, 0xb8, 0x9e, 0x3f
	.type		dt,@object
	.size		dt,(epsilon - dt)
dt:
        /*0070*/ 	.byte	0x2d, 0x43, 0x1c, 0xeb, 0xe2, 0x36, 0x1a, 0x3f
	.type		epsilon,@object
	.size		epsilon,(tau - epsilon)
epsilon:
        /*0078*/ 	.byte	0x7b, 0x14, 0xae, 0x47, 0xe1, 0x7a, 0x84, 0x3f
	.type		tau,@object
	.size		tau,(alpha - tau)
tau:
        /*0080*/ 	.byte	0x61, 0x32, 0x55, 0x30, 0x2a, 0xa9, 0x33, 0x3f
	.type		alpha,@object
	.size		alpha,(Gamma - alpha)
alpha:
        /*0088*/ 	.byte	0x9a, 0x99, 0x99, 0x99, 0x99, 0x99, 0xe9, 0x3f
	.type		Gamma,@object
	.size		Gamma,(delta - Gamma)
Gamma:
        /*0090*/ 	.byte	0x00, 0x00, 0x00, 0x00, 0x00, 0x00, 0x24, 0x40
	.type		delta,@object
	.size		delta,(K - delta)
delta:
        /*0098*/ 	.byte	0x9a, 0x99, 0x99, 0x99, 0x99, 0x99, 0xb9, 0x3f
	.type		K,@object
	.size		K,(T0 - K)
K:
        /*00a0*/ 	.byte	0x33, 0x33, 0x33, 0x33, 0x33, 0x33, 0xfb, 0x3f
	.type		T0,@object
	.size		T0,(Tm - T0)
T0:
	.zero		8
	.type		Tm,@object
	.size		Tm,(ampl - Tm)
Tm:
        /*00b0*/ 	.byte	0x00, 0x00, 0x00, 0x00, 0x00, 0x00, 0xf0, 0x3f
	.type		ampl,@object
	.size		ampl,(seed - ampl)
ampl:
        /*00b8*/ 	.byte	0x7b, 0x14, 0xae, 0x47, 0xe1, 0x7a, 0x84, 0x3f
	.type		seed,@object
	.size		seed,(.L_25 - seed)
seed:
        /*00c0*/ 	.byte	0x7b, 0x00, 0x00, 0x00
.L_25:
	.zero		4
	.type		Radius,@object
	.size		Radius,(PhiPrecision - Radius)
Radius:
        /*00c8*/ 	.byte	0x9a, 0x99, 0x99, 0x99, 0x99, 0x99, 0xd9, 0x3f
	.type		PhiPrecision,@object
	.size		PhiPrecision,(.L_27 - PhiPrecision)
PhiPrecision:
        /*00d0*/ 	.byte	0x95, 0xd6, 0x26, 0xe8, 0x0b, 0x2e, 0x11, 0x3e
.L_27:


//--------------------- .text._Z23InitializeRandomNumbersP17curandStateXORWOW --------------------------
	.section	.text._Z23InitializeRandomNumbersP17curandStateXORWOW,"ax",@progbits
	.align	128
        .global         _Z23InitializeRandomNumbersP17curandStateXORWOW
        .type           _Z23InitializeRandomNumbersP17curandStateXORWOW,@function
        .size           _Z23InitializeRandomNumbersP17curandStateXORWOW,(.L_x_95 - _Z23InitializeRandomNumbersP17curandStateXORWOW)
        .other          _Z23InitializeRandomNumbersP17curandStateXORWOW,@"STO_CUDA_ENTRY STV_DEFAULT"
_Z23InitializeRandomNumbersP17curandStateXORWOW:
.text._Z23InitializeRandomNumbersP17curandStateXORWOW:
[----:B------:R-:W-:Y:S01]  /*0000*/  LDC R1, c[0x0][0x37c] ;  /* 0x0000df00ff017b82 */ /* 0x000fe20000000800 */
[----:B------:R-:W0:Y:S07]  /*0010*/  S2R R7, SR_TID.Z ;  /* 0x0000000000077919 */ /* 0x000e2e0000002300 */
[----:B------:R-:W1:Y:S01]  /*0020*/  LDC R4, c[0x0][0x360] ;  /* 0x0000d800ff047b82 */ /* 0x000e620000000800 */
[----:B------:R-:W-:Y:S01]  /*0030*/  BSSY.RECONVERGENT B0, `(.L_x_0) ;  /* 0x00000f4000007945 */ /* 0x000fe20003800200 */
[----:B------:R-:W2:Y:S01]  /*0040*/  S2R R8, SR_TID.Y ;  /* 0x0000000000087919 */ /* 0x000ea20000002200 */
[----:B------:R-:W1:Y:S05]  /*0050*/  S2R R9, SR_TID.X ;  /* 0x0000000000097919 */ /* 0x000e6a0000002100 */
[----:B------:R-:W2:Y:S08]  /*0060*/  LDC R5, c[0x0][0x364] ;  /* 0x0000d900ff057b82 */ /* 0x000eb00000000800 */
[----:B------:R-:W0:Y:S08]  /*0070*/  S2UR UR6, SR_CTAID.Z ;  /* 0x00000000000679c3 */ /* 0x000e300000002700 */
[----:B------:R-:W0:Y:S08]  /*0080*/  LDC R0, c[0x0][0x368] ;  /* 0x0000da00ff007b82 */ /* 0x000e300000000800 */
[----:B------:R-:W2:Y:S08]  /*0090*/  S2UR UR5, SR_CTAID.Y ;  /* 0x00000000000579c3 */ /* 0x000eb00000002600 */
[----:B------:R-:W3:Y:S08]  /*00a0*/  LDC.64 R2, c[0x3][0x48] ;  /* 0x00c01200ff027b82 */ /* 0x000ef00000000a00 */
[----:B------:R-:W1:Y:S01]  /*00b0*/  S2UR UR4, SR_CTAID.X ;  /* 0x00000000000479c3 */ /* 0x000e620000002500 */
[----:B0-----:R-:W-:-:S07]  /*00c0*/  IMAD R0, R0, UR6, R7 ;  /* 0x0000000600007c24 */ /* 0x001fce000f8e0207 */
[----:B------:R-:W0:Y:S01]  /*00d0*/  LDC R10, c[0x3][0xc0] ;  /* 0x00c03000ff0a7b82 */ /* 0x000e220000000800 */
[----:B--2---:R-:W-:-:S07]  /*00e0*/  IMAD R5, R5, UR5, R8 ;  /* 0x0000000505057c24 */ /* 0x004fce000f8e0208 */
[----:B------:R-:W2:Y:S01]  /*00f0*/  LDC.64 R6, c[0x0][0x380] ;  /* 0x0000e000ff067b82 */ /* 0x000ea20000000a00 */
[----:B---3--:R-:W-:Y:S02]  /*0100*/  IMAD R0, R0, R3, R3 ;  /* 0x0000000300007224 */ /* 0x008fe400078e0203 */
[----:B------:R-:W-:Y:S02]  /*0110*/  IMAD.MOV.U32 R3, RZ, RZ, -0x266e14b1 ;  /* 0xd991eb4fff037424 */ /* 0x000fe400078e00ff */
[----:B------:R-:W-:Y:S02]  /*0120*/  IMAD.IADD R5, R0, 0x1, R5 ;  /* 0x0000000100057824 */ /* 0x000fe400078e0205 */
[----:B-1----:R-:W-:Y:S01]  /*0130*/  IMAD R4, R4, UR4, R9 ;  /* 0x0000000404047c24 */ /* 0x002fe2000f8e0209 */
[----:B------:R-:W1:Y:S01]  /*0140*/  LDCU.64 UR4, c[0x0][0x358] ;  /* 0x00006b00ff0477ac */ /* 0x000e620008000a00 */
[----:B------:R-:W-:-:S05]  /*0150*/  IMAD R5, R5, R2, R2 ;  /* 0x0000000205057224 */ /* 0x000fca00078e0202 */
[----:B------:R-:W-:Y:S02]  /*0160*/  IADD3 R13, PT, PT, R4, 0x1, R5 ;  /* 0x00000001040d7810 */ /* 0x000fe40007ffe005 */
[C---:B0-----:R-:W-:Y:S02]  /*0170*/  LOP3.LUT R0, R10.reuse, 0xaad26b49, RZ, 0x3c, !PT ;  /* 0xaad26b490a007812 */ /* 0x041fe400078e3cff */
[----:B------:R-:W-:-:S03]  /*0180*/  ISETP.GT.AND P0, PT, R10, -0x1, PT ;  /* 0xffffffff0a00780c */ /* 0x000fc60003f04270 */
[----:B------:R-:W-:Y:S01]  /*0190*/  IMAD R0, R0, 0x4182bed5, RZ ;  /* 0x4182bed500007824 */ /* 0x000fe200078e02ff */
[----:B------:R-:W-:Y:S01]  /*01a0*/  SEL R3, R3, 0x8bf16996, P0 ;  /* 0x8bf1699603037807 */ /* 0x000fe20000000000 */
[C---:B--2---:R-:W-:Y:S01]  /*01b0*/  IMAD.WIDE R6, R13.reuse, 0x30, R6 ;  /* 0x000000300d067825 */ /* 0x044fe200078e0206 */
[----:B------:R-:W-:Y:S02]  /*01c0*/  ISETP.NE.AND P0, PT, R13, RZ, PT ;  /* 0x000000ff0d00720c */ /* 0x000fe40003f05270 */
[C---:B------:R-:W-:Y:S01]  /*01d0*/  IADD3 R4, PT, PT, R3.reuse, 0x64f0c9, R0 ;  /* 0x0064f0c903047810 */ /* 0x040fe20007ffe000 */
[C---:B------:R-:W-:Y:S01]  /*01e0*/  VIADD R5, R0.reuse, 0x75bcd15 ;  /* 0x075bcd1500057836 */ /* 0x040fe20000000000 */
[C---:B------:R-:W-:Y:S01]  /*01f0*/  LOP3.LUT R8, R0.reuse, 0x159a55e5, RZ, 0x3c, !PT ;  /* 0x159a55e500087812 */ /* 0x040fe200078e3cff */
[----:B------:R-:W-:Y:S01]  /*0200*/  VIADD R11, R0, 0x583f19 ;  /* 0x00583f19000b7836 */ /* 0x000fe20000000000 */
[C---:B------:R-:W-:Y:S01]  /*0210*/  LOP3.LUT R10, R3.reuse, 0x5491333, RZ, 0x3c, !PT ;  /* 0x05491333030a7812 */ /* 0x040fe200078e3cff */
[----:B------:R-:W-:Y:S01]  /*0220*/  VIADD R9, R3, 0x1f123bb5 ;  /* 0x1f123bb503097836 */ /* 0x000fe20000000000 */
[----:B-1----:R0:W-:Y:S04]  /*0230*/  STG.E.64 desc[UR4][R6.64], R4 ;  /* 0x0000000406007986 */ /* 0x0021e8000c101b04 */
[----:B------:R0:W-:Y:S04]  /*0240*/  STG.E.64 desc[UR4][R6.64+0x8], R8 ;  /* 0x0000080806007986 */ /* 0x0001e8000c101b04 */
[----:B------:R0:W-:Y:S01]  /*0250*/  STG.E.64 desc[UR4][R6.64+0x10], R10 ;  /* 0x0000100a06007986 */ /* 0x0001e2000c101b04 */
[----:B------:R-:W-:Y:S05]  /*0260*/  @!P0 BRA `(.L_x_1) ;  /* 0x0000000c00408947 */ /* 0x000fea0003800000 */
[----:B------:R-:W-:Y:S01]  /*0270*/  SHF.R.S32.HI R0, RZ, 0x1f, R13 ;  /* 0x0000001fff007819 */ /* 0x000fe2000001140d */
[----:B------:R-:W-:-:S07]  /*0280*/  IMAD.MOV.U32 R12, RZ, RZ, RZ ;  /* 0x000000ffff0c7224 */ /* 0x000fce00078e00ff */
.L_x_7:
[----:B-1----:R-:W-:Y:S01]  /*0290*/  LOP3.LUT R2, R13, 0x3, RZ, 0xc0, !PT ;  /* 0x000000030d027812 */ /* 0x002fe200078ec0ff */
[----:B------:R-:W-:Y:S03]  /*02a0*/  BSSY.RECONVERGENT B1, `(.L_x_2) ;  /* 0x00000c6000017945 */ /* 0x000fe60003800200 */
[----:B------:R-:W-:-:S04]  /*02b0*/  ISETP.NE.U32.AND P0, PT, R2, RZ, PT ;  /* 0x000000ff0200720c */ /* 0x000fc80003f05070 */
[----:B------:R-:W-:-:S13]  /*02c0*/  ISETP.NE.AND.EX P0, PT, RZ, RZ, PT, P0 ;  /* 0x000000ffff00720c */ /* 0x000fda0003f05300 */
[----:B------:R-:W-:Y:S05]  /*02d0*/  @!P0 BRA `(.L_x_3) ;  /* 0x0000000c00088947 */ /* 0x000fea0003800000 */
[----:B0-----:R-:W0:Y:S01]  /*02e0*/  LDC.64 R8, c[0x4][RZ] ;  /* 0x01000000ff087b82 */ /* 0x001e220000000a00 */
[----:B------:R-:W-:Y:S02]  /*02f0*/  IMAD.MOV.U32 R14, RZ, RZ, RZ ;  /* 0x000000ffff0e7224 */ /* 0x000fe400078e00ff */
[----:B0-----:R-:W-:-:S07]  /*0300*/  IMAD.WIDE.U32 R8, R12, 0xc80, R8 ;  /* 0x00000c800c087825 */ /* 0x001fce00078e0008 */
.L_x_6:
[----:B-1----:R-:W-:Y:S01]  /*0310*/  IMAD.MOV.U32 R15, RZ, RZ, RZ ;  /* 0x000000ffff0f7224 */ /* 0x002fe200078e00ff */
[----:B------:R-:W-:Y:S01]  /*0320*/  CS2R R2, SRZ ;  /* 0x0000000000027805 */ /* 0x000fe2000001ff00 */
[----:B------:R-:W-:Y:S01]  /*0330*/  IMAD.MOV.U32 R17, RZ, RZ, RZ ;  /* 0x000000ffff117224 */ /* 0x000fe200078e00ff */
[----:B------:R-:W-:-:S07]  /*0340*/  CS2R R4, SRZ ;  /* 0x0000000000047805 */ /* 0x000fce000001ff00 */
.L_x_5:
[----:B------:R-:W-:-:S05]  /*0350*/  IMAD.WIDE.U32 R10, R17, 0x4, R6 ;  /* 0x00000004110a7825 */ /* 0x000fca00078e0006 */
[----:B------:R0:W5:Y:S01]  /*0360*/  LDG.E R16, desc[UR4][R10.64+0x4] ;  /* 0x000004040a107981 */ /* 0x000162000c1e1900 */
[----:B------:R-:W-:-:S07]  /*0370*/  IMAD.MOV.U32 R19, RZ, RZ, RZ ;  /* 0x000000ffff137224 */ /* 0x000fce00078e00ff */
.L_x_4:
[----:B-----5:R-:W-:Y:S01]  /*0380*/  SHF.R.U32.HI R24, RZ, R19, R16 ;  /* 0x00000013ff187219 */ /* 0x020fe20000011610 */
[----:B0-----:R-:W-:-:S03]  /*0390*/  IMAD.SHL.U32 R10, R17, 0x20, RZ ;  /* 0x00000020110a7824 */ /* 0x001fc600078e00ff */
[----:B------:R-:W-:Y:S01]  /*03a0*/  LOP3.LUT R11, R24, 0x1, RZ, 0xc0, !PT ;  /* 0x00000001180b7812 */ /* 0x000fe200078ec0ff */
[----:B------:R-:W-:-:S03]  /*03b0*/  IMAD.IADD R10, R10, 0x1, R19 ;  /* 0x000000010a0a7824 */ /* 0x000fc600078e0213 */
[----:B------:R-:W-:Y:S01]  /*03c0*/  ISETP.NE.U32.AND P0, PT, R11, 0x1, PT ;  /* 0x000000010b00780c */ /* 0x000fe20003f05070 */
[----:B------:R-:W-:-:S03]  /*03d0*/  IMAD R11, R10, 0x5, RZ ;  /* 0x000000050a0b7824 */ /* 0x000fc600078e02ff */
[----:B------:R-:W-:Y:S01]  /*03e0*/  R2P PR, R24, 0x7e ;  /* 0x0000007e18007804 */ /* 0x000fe20000000000 */
[----:B------:R-:W-:-:S08]  /*03f0*/  IMAD.WIDE.U32 R10, R11, 0x4, R8 ;  /* 0x000000040b0a7825 */ /* 0x000fd000078e0008 */
[----:B------:R-:W2:Y:S04]  /*0400*/  @!P0 LDG.E R18, desc[UR4][R10.64] ;  /* 0x000000040a128981 */ /* 0x000ea8000c1e1900 */
[----:B------:R-:W3:Y:S04]  /*0410*/  @!P0 LDG.E R20, desc[UR4][R10.64+0x10] ;  /* 0x000010040a148981 */ /* 0x000ee8000c1e1900 */
[----:B------:R-:W4:Y:S04]  /*0420*/  @P1 LDG.E R22, desc[UR4][R10.64+0x14] ;  /* 0x000014040a161981 */ /* 0x000f28000c1e1900 */
[----:B------:R-:W4:Y:S04]  /*0430*/  @P2 LDG.E R26, desc[UR4][R10.64+0x28] ;  /* 0x000028040a1a2981 */ /* 0x000f28000c1e1900 */
[----:B------:R-:W4:Y:S04]  /*0440*/  @!P0 LDG.E R21, desc[UR4][R10.64+0x4] ;  /* 0x000004040a158981 */ /* 0x000f28000c1e1900 */
[----:B------:R-:W4:Y:S04]  /*0450*/  @!P0 LDG.E R23, desc[UR4][R10.64+0xc] ;  /* 0x00000c040a178981 */ /* 0x000f28000c1e1900 */
[----:B------:R-:W4:Y:S04]  /*0460*/  @P1 LDG.E R25, desc[UR4][R10.64+0x18] ;  /* 0x000018040a191981 */ /* 0x000f28000c1e1900 */
[----:B------:R-:W4:Y:S04]  /*0470*/  @P3 LDG.E R28, desc[UR4][R10.64+0x3c] ;  /* 0x00003c040a1c3981 */ /* 0x000f28000c1e1900 */
[----:B------:R-:W4:Y:S01]  /*0480*/  @P6 LDG.E R27, desc[UR4][R10.64+0x7c] ;  /* 0x00007c040a1b6981 */ /* 0x000f22000c1e1900 */
[----:B--2---:R-:W-:-:S03]  /*0490*/  @!P0 LOP3.LUT R15, R15, R18, RZ, 0x3c, !PT ;  /* 0x000000120f0f8212 */ /* 0x004fc600078e3cff */
[----:B------:R-:W2:Y:S01]  /*04a0*/  @!P0 LDG.E R18, desc[UR4][R10.64+0x8] ;  /* 0x000008040a128981 */ /* 0x000ea2000c1e1900 */
[----:B---3--:R-:W-:-:S03]  /*04b0*/  @!P0 LOP3.LUT R3, R3, R20, RZ, 0x3c, !PT ;  /* 0x0000001403038212 */ /* 0x008fc600078e3cff */
[----:B------:R-:W3:Y:S01]  /*04c0*/  @P1 LDG.E R20, desc[UR4][R10.64+0x24] ;  /* 0x000024040a141981 */ /* 0x000ee2000c1e1900 */
[----:B----4-:R-:W-:-:S03]  /*04d0*/  @P1 LOP3.LUT R15, R15, R22, RZ, 0x3c, !PT ;  /* 0x000000160f0f1212 */ /* 0x010fc600078e3cff */
[----:B------:R-:W4:Y:S01]  /*04e0*/  @P2 LDG.E R22, desc[UR4][R10.64+0x38] ;  /* 0x000038040a162981 */ /* 0x000f22000c1e1900 */
[----:B------:R-:W-:-:S03]  /*04f0*/  @P2 LOP3.LUT R15, R15, R26, RZ, 0x3c, !PT ;  /* 0x0000001a0f0f2212 */ /* 0x000fc600078e3cff */
[----:B------:R-:W4:Y:S01]  /*0500*/  @P4 LDG.E R26, desc[UR4][R10.64+0x50] ;  /* 0x000050040a1a4981 */ /* 0x000f22000c1e1900 */
[----:B------:R-:W-:-:S03]  /*0510*/  @!P0 LOP3.LUT R4, R4, R21, RZ, 0x3c, !PT ;  /* 0x0000001504048212 */ /* 0x000fc600078e3cff */
[----:B------:R-:W4:Y:S01]  /*0520*/  @P1 LDG.E R21, desc[UR4][R10.64+0x20] ;  /* 0x000020040a151981 */ /* 0x000f22000c1e1900 */
[----:B------:R-:W-:-:S03]  /*0530*/  @!P0 LOP3.LUT R2, R2, R23, RZ, 0x3c, !PT ;  /* 0x0000001702028212 */ /* 0x000fc600078e3cff */
[----:B------:R-:W4:Y:S01]  /*0540*/  @P2 LDG.E R23, desc[UR4][R10.64+0x2c] ;  /* 0x00002c040a172981 */ /* 0x000f22000c1e1900 */
[----:B------:R-:W-:-:S03]  /*0550*/  @P1 LOP3.LUT R4, R4, R25, RZ, 0x3c, !PT ;  /* 0x0000001904041212 */ /* 0x000fc600078e3cff */
[----:B------:R-:W4:Y:S01]  /*0560*/  @P2 LDG.E R25, desc[UR4][R10.64+0x34] ;  /* 0x000034040a192981 */ /* 0x000f22000c1e1900 */
[----:B--2---:R-:W-:-:S03]  /*0570*/  @!P0 LOP3.LUT R5, R5, R18, RZ, 0x3c, !PT ;  /* 0x0000001205058212 */ /* 0x004fc600078e3cff */
[----:B------:R-:W2:Y:S01]  /*0580*/  @P1 LDG.E R18, desc[UR4][R10.64+0x1c] ;  /* 0x00001c040a121981 */ /* 0x000ea2000c1e1900 */
[----:B---3--:R-:W-:-:S03]  /*0590*/  @P1 LOP3.LUT R3, R3, R20, RZ, 0x3c, !PT ;  /* 0x0000001403031212 */ /* 0x008fc600078e3cff */
[----:B------:R-:W3:Y:S01]  /*05a0*/  @P2 LDG.E R20, desc[UR4][R10.64+0x30] ;  /* 0x000030040a142981 */ /* 0x000ee2000c1e1900 */
[----:B----4-:R-:W-:-:S03]  /*05b0*/  @P2 LOP3.LUT R3, R3, R22, RZ, 0x3c, !PT ;  /* 0x0000001603032212 */ /* 0x010fc600078e3cff */
[----:B------:R-:W4:Y:S01]  /*05c0*/  @P3 LDG.E R22, desc[UR4][R10.64+0x4c] ;  /* 0x00004c040a163981 */ /* 0x000f22000c1e1900 */
[----:B------:R-:W-:-:S04]  /*05d0*/  @P3 LOP3.LUT R15, R15, R28, RZ, 0x3c, !PT ;  /* 0x0000001c0f0f3212 */ /* 0x000fc800078e3cff */
[----:B------:R-:W-:Y:S02]  /*05e0*/  @P4 LOP3.LUT R15, R15, R26, RZ, 0x3c, !PT ;  /* 0x0000001a0f0f4212 */ /* 0x000fe400078e3cff */
[----:B------:R-:W-:Y:S01]  /*05f0*/  @P1 LOP3.LUT R2, R2, R21, RZ, 0x3c, !PT ;  /* 0x0000001502021212 */ /* 0x000fe200078e3cff */
[----:B------:R-:W4:Y:S04]  /*0600*/  @P5 LDG.E R26, desc[UR4][R10.64+0x64] ;  /* 0x000064040a1a5981 */ /* 0x000f28000c1e1900 */
[----:B------:R-:W4:Y:S01]  /*0610*/  @P3 LDG.E R21, desc[UR4][R10.64+0x40] ;  /* 0x000040040a153981 */ /* 0x000f22000c1e1900 */
[----:B------:R-:W-:Y:S02]  /*0620*/  @P2 LOP3.LUT R4, R4, R23, RZ, 0x3c, !PT ;  /* 0x0000001704042212 */ /* 0x000fe400078e3cff */
[----:B------:R-:W-:Y:S01]  /*0630*/  @P2 LOP3.LUT R2, R2, R25, RZ, 0x3c, !PT ;  /* 0x0000001902022212 */ /* 0x000fe200078e3cff */
[----:B------:R-:W4:Y:S04]  /*0640*/  @P3 LDG.E R23, desc[UR4][R10.64+0x48] ;  /* 0x000048040a173981 */ /* 0x000f28000c1e1900 */
[----:B------:R-:W4:Y:S01]  /*0650*/  @P4 LDG.E R25, desc[UR4][R10.64+0x54] ;  /* 0x000054040a194981 */ /* 0x000f22000c1e1900 */
[----:B--2---:R-:W-:-:S03]  /*0660*/  @P1 LOP3.LUT R5, R5, R18, RZ, 0x3c, !PT ;  /* 0x0000001205051212 */ /* 0x004fc600078e3cff */
[----:B------:R-:W2:Y:S01]  /*0670*/  @P3 LDG.E R18, desc[UR4][R10.64+0x44] ;  /* 0x000044040a123981 */ /* 0x000ea2000c1e1900 */
[----:B---3--:R-:W-:-:S03]  /*0680*/  @P2 LOP3.LUT R5, R5, R20, RZ, 0x3c, !PT ;  /* 0x0000001405052212 */ /* 0x008fc600078e3cff */
[----:B------:R-:W3:Y:S01]  /*0690*/  @P4 LDG.E R20, desc[UR4][R10.64+0x58] ;  /* 0x000058040a144981 */ /* 0x000ee2000c1e1900 */
[----:B----4-:R-:W-:-:S03]  /*06a0*/  @P3 LOP3.LUT R3, R3, R22, RZ, 0x3c, !PT ;  /* 0x0000001603033212 */ /* 0x010fc600078e3cff */
[----:B------:R-:W4:Y:S01]  /*06b0*/  @P4 LDG.E R22, desc[UR4][R10.64+0x60] ;  /* 0x000060040a164981 */ /* 0x000f22000c1e1900 */
[----:B------:R-:W-:Y:S02]  /*06c0*/  LOP3.LUT P0, RZ, R24, 0x80, RZ, 0xc0, !PT ;  /* 0x0000008018ff7812 */ /* 0x000fe4000780c0ff */
[----:B------:R-:W-:Y:S02]  /*06d0*/  @P5 LOP3.LUT R15, R15, R26, RZ, 0x3c, !PT ;  /* 0x0000001a0f0f5212 */ /* 0x000fe400078e3cff */
[----:B------:R-:W4:Y:S01]  /*06e0*/  @P6 LDG.E R26, desc[UR4][R10.64+0x78] ;  /* 0x000078040a1a6981 */ /* 0x000f22000c1e1900 */
[----:B------:R-:W-:-:S03]  /*06f0*/  @P3 LOP3.LUT R4, R4, R21, RZ, 0x3c, !PT ;  /* 0x0000001504043212 */ /* 0x000fc600078e3cff */
[----:B------:R-:W4:Y:S01]  /*0700*/  @P4 LDG.E R21, desc[UR4][R10.64+0x5c] ;  /* 0x00005c040a154981 */ /* 0x000f22000c1e1900 */
[----:B------:R-:W-:-:S03]  /*0710*/  @P3 LOP3.LUT R2, R2, R23, RZ, 0x3c, !PT ;  /* 0x0000001702023212 */ /* 0x000fc600078e3cff */
[----:B------:R-:W4:Y:S01]  /*0720*/  @P5 LDG.E R23, desc[UR4][R10.64+0x68] ;  /* 0x000068040a175981 */ /* 0x000f22000c1e1900 */
[----:B------:R-:W-:-:S03]  /*0730*/  @P4 LOP3.LUT R4, R4, R25, RZ, 0x3c, !PT ;  /* 0x0000001904044212 */ /* 0x000fc600078e3cff */
[----:B------:R-:W4:Y:S01]  /*0740*/  @P5 LDG.E R25, desc[UR4][R10.64+0x70] ;  /* 0x000070040a195981 */ /* 0x000f22000c1e1900 */
[----:B--2---:R-:W-:-:S03]  /*0750*/  @P3 LOP3.LUT R5, R5, R18, RZ, 0x3c, !PT ;  /* 0x0000001205053212 */ /* 0x004fc600078e3cff */
[----:B------:R-:W2:Y:S01]  /*0760*/  @P5 LDG.E R18, desc[UR4][R10.64+0x6c] ;  /* 0x00006c040a125981 */ /* 0x000ea2000c1e1900 */
[----:B---3--:R-:W-:-:S03]  /*0770*/  @P4 LOP3.LUT R5, R5, R20, RZ, 0x3c, !PT ;  /* 0x0000001405054212 */ /* 0x008fc600078e3cff */
[----:B------:R-:W3:Y:S01]  /*0780*/  @P5 LDG.E R20, desc[UR4][R10.64+0x74] ;  /* 0x000074040a145981 */ /* 0x000ee2000c1e1900 */
[----:B----4-:R-:W-:-:S03]  /*0790*/  @P4 LOP3.LUT R3, R3, R22, RZ, 0x3c, !PT ;  /* 0x0000001603034212 */ /* 0x010fc600078e3cff */
[----:B------:R-:W4:Y:S01]  /*07a0*/  @P0 LDG.E R22, desc[UR4][R10.64+0x8c] ;  /* 0x00008c040a160981 */ /* 0x000f22000c1e1900 */
[----:B------:R-:W-:-:S03]  /*07b0*/  @P6 LOP3.LUT R15, R15, R26, RZ, 0x3c, !PT ;  /* 0x0000001a0f0f6212 */ /* 0x000fc600078e3cff */
        /* <DEDUP_REMOVED lines=13> */
[----:B------:R-:W-:Y:S02]  /*0890*/  @P6 LOP3.LUT R4, R4, R27, RZ, 0x3c, !PT ;  /* 0x0000001b04046212 */ /* 0x000fe400078e3cff */
[----:B------:R-:W-:Y:S02]  /*08a0*/  @P6 LOP3.LUT R2, R2, R21, RZ, 0x3c, !PT ;  /* 0x0000001502026212 */ /* 0x000fe400078e3cff */
[----:B------:R-:W-:Y:S02]  /*08b0*/  @P0 LOP3.LUT R4, R4, R23, RZ, 0x3c, !PT ;  /* 0x0000001704040212 */ /* 0x000fe400078e3cff */
[----:B------:R-:W-:Y:S02]  /*08c0*/  @P0 LOP3.LUT R2, R2, R25, RZ, 0x3c, !PT ;  /* 0x0000001902020212 */ /* 0x000fe400078e3cff */
[----:B--2---:R-:W-:Y:S02]  /*08d0*/  @P6 LOP3.LUT R5, R5, R18, RZ, 0x3c, !PT ;  /* 0x0000001205056212 */ /* 0x004fe400078e3cff */
[----:B---3--:R-:W-:-:S02]  /*08e0*/  @P6 LOP3.LUT R3, R3, R20, RZ, 0x3c, !PT ;  /* 0x0000001403036212 */ /* 0x008fc400078e3cff */
[----:B----4-:R-:W-:Y:S02]  /*08f0*/  @P0 LOP3.LUT R5, R5, R22, RZ, 0x3c, !PT ;  /* 0x0000001605050212 */ /* 0x010fe400078e3cff */
[----:B------:R-:W-:Y:S02]  /*0900*/  @P0 LOP3.LUT R3, R3, R26, RZ, 0x3c, !PT ;  /* 0x0000001a03030212 */ /* 0x000fe400078e3cff */
[----:B------:R-:W-:-:S13]  /*0910*/  R2P PR, R24.B1, 0x7f ;  /* 0x0000007f18007804 */ /* 0x000fda0000001000 */
[----:B------:R-:W2:Y:S04]  /*0920*/  @P0 LDG.E R18, desc[UR4][R10.64+0xa0] ;  /* 0x0000a0040a120981 */ /* 0x000ea8000c1e1900 */
[----:B------:R-:W3:Y:S04]  /*0930*/  @P1 LDG.E R22, desc[UR4][R10.64+0xb4] ;  /* 0x0000b4040a161981 */ /* 0x000ee8000c1e1900 */
[----:B------:R-:W4:Y:S04]  /*0940*/  @P2 LDG.E R26, desc[UR4][R10.64+0xc8] ;  /* 0x0000c8040a1a2981 */ /* 0x000f28000c1e1900 */
[----:B------:R-:W4:Y:S04]  /*0950*/  @P3 LDG.E R28, desc[UR4][R10.64+0xdc] ;  /* 0x0000dc040a1c3981 */ /* 0x000f28000c1e1900 */
[----:B------:R-:W4:Y:S04]  /*0960*/  @P0 LDG.E R23, desc[UR4][R10.64+0xa4] ;  /* 0x0000a4040a170981 */ /* 0x000f28000c1e1900 */
[----:B------:R-:W4:Y:S04]  /*0970*/  @P0 LDG.E R20, desc[UR4][R10.64+0xa8] ;  /* 0x0000a8040a140981 */ /* 0x000f28000c1e1900 */
[----:B------:R-:W4:Y:S04]  /*0980*/  @P4 LDG.E R25, desc[UR4][R10.64+0xf0] ;  /* 0x0000f0040a194981 */ /* 0x000f28000c1e1900 */
        /* <DEDUP_REMOVED lines=21> */
[----:B------:R-:W-:Y:S02]  /*0ae0*/  LOP3.LUT P0, RZ, R24, 0x8000, RZ, 0xc0, !PT ;  /* 0x0000800018ff7812 */ /* 0x000fe4000780c0ff */
[----:B----4-:R-:W-:Y:S01]  /*0af0*/  @P5 LOP3.LUT R15, R15, R26, RZ, 0x3c, !PT ;  /* 0x0000001a0f0f5212 */ /* 0x010fe200078e3cff */
[----:B------:R-:W4:Y:S04]  /*0b00*/  @P3 LDG.E R24, desc[UR4][R10.64+0xe4] ;  /* 0x0000e4040a183981 */ /* 0x000f28000c1e1900 */
[----:B------:R-:W2:Y:S01]  /*0b10*/  @P6 LDG.E R26, desc[UR4][R10.64+0x118] ;  /* 0x000118040a1a6981 */ /* 0x000ea2000c1e1900 */
        /* <DEDUP_REMOVED lines=8> */
[----:B---3--:R-:W-:-:S03]  /*0ba0*/  @P2 LOP3.LUT R3, R3, R22, RZ, 0x3c, !PT ;  /* 0x0000001603032212 */ /* 0x008fc600078e3cff */
[----:B------:R-:W3:Y:S01]  /*0bb0*/  @P4 LDG.E R22, desc[UR4][R10.64+0x100] ;  /* 0x000100040a164981 */ /* 0x000ee2000c1e1900 */
[----:B--2---:R-:W-:-:S03]  /*0bc0*/  @P6 LOP3.LUT R15, R15, R26, RZ, 0x3c, !PT ;  /* 0x0000001a0f0f6212 */ /* 0x004fc600078e3cff */
[----:B------:R-:W2:Y:S01]  /*0bd0*/  @P0 LDG.E R26, desc[UR4][R10.64+0x12c] ;  /* 0x00012c040a1a0981 */ /* 0x000ea2000c1e1900 */
[----:B----4-:R-:W-:-:S03]  /*0be0*/  @P2 LOP3.LUT R2, R2, R23, RZ, 0x3c, !PT ;  /* 0x0000001702022212 */ /* 0x010fc600078e3cff */
[----:B------:R-:W4:Y:S01]  /*0bf0*/  @P4 LDG.E R23, desc[UR4][R10.64+0xfc] ;  /* 0x0000fc040a174981 */ /* 0x000f22000c1e1900 */
[----:B------:R-:W-:-:S03]  /*0c00*/  @P2 LOP3.LUT R5, R5, R20, RZ, 0x3c, !PT ;  /* 0x0000001405052212 */ /* 0x000fc600078e3cff */
[----:B------:R-:W4:Y:S01]  /*0c10*/  @P4 LDG.E R20, desc[UR4][R10.64+0xf8] ;  /* 0x0000f8040a144981 */ /* 0x000f22000c1e1900 */
[----:B------:R-:W-:Y:S02]  /*0c20*/  @P3 LOP3.LUT R2, R2, R27, RZ, 0x3c, !PT ;  /* 0x0000001b02023212 */ /* 0x000fe400078e3cff */
[----:B------:R-:W-:Y:S01]  /*0c30*/  @P3 LOP3.LUT R4, R4, R25, RZ, 0x3c, !PT ;  /* 0x0000001904043212 */ /* 0x000fe200078e3cff */
[----:B------:R-:W4:Y:S01]  /*0c40*/  @P5 LDG.E R27, desc[UR4][R10.64+0x110] ;  /* 0x000110040a1b5981 */ /* 0x000f22000c1e1900 */
[----:B------:R-:W-:-:S03]  /*0c50*/  @P3 LOP3.LUT R5, R5, R24, RZ, 0x3c, !PT ;  /* 0x0000001805053212 */ /* 0x000fc600078e3cff */
[----:B------:R-:W4:Y:S04]  /*0c60*/  @P5 LDG.E R25, desc[UR4][R10.64+0x108] ;  /* 0x000108040a195981 */ /* 0x000f28000c1e1900 */
        /* <DEDUP_REMOVED lines=19> */
[----:B------:R-:W-:-:S05]  /*0da0*/  VIADD R19, R19, 0x10 ;  /* 0x0000001013137836 */ /* 0x000fca0000000000 */
[----:B------:R-:W-:Y:S02]  /*0db0*/  ISETP.NE.AND P1, PT, R19, 0x20, PT ;  /* 0x000000201300780c */ /* 0x000fe40003f25270 */
[----:B------:R-:W-:Y:S02]  /*0dc0*/  @P5 LOP3.LUT R3, R3, R18, RZ, 0x3c, !PT ;  /* 0x0000001203035212 */ /* 0x000fe400078e3cff */
[----:B------:R-:W-:Y:S02]  /*0dd0*/  @P6 LOP3.LUT R4, R4, R21, RZ, 0x3c, !PT ;  /* 0x0000001504046212 */ /* 0x000fe400078e3cff */
[----:B---3--:R-:W-:-:S04]  /*0de0*/  @P6 LOP3.LUT R3, R3, R22, RZ, 0x3c, !PT ;  /* 0x0000001603036212 */ /* 0x008fc800078e3cff */
[----:B--2---:R-:W-:Y:S02]  /*0df0*/  @P0 LOP3.LUT R3, R3, R26, RZ, 0x3c, !PT ;  /* 0x0000001a03030212 */ /* 0x004fe400078e3cff */
[----:B----4-:R-:W-:Y:S02]  /*0e00*/  @P6 LOP3.LUT R2, R2, R23, RZ, 0x3c, !PT ;  /* 0x0000001702026212 */ /* 0x010fe400078e3cff */
[----:B------:R-:W-:Y:S02]  /*0e10*/  @P6 LOP3.LUT R5, R5, R20, RZ, 0x3c, !PT ;  /* 0x0000001405056212 */ /* 0x000fe400078e3cff */
[----:B------:R-:W-:Y:S02]  /*0e20*/  @P0 LOP3.LUT R2, R2, R27, RZ, 0x3c, !PT ;  /* 0x0000001b02020212 */ /* 0x000fe400078e3cff */
[----:B------:R-:W-:Y:S02]  /*0e30*/  @P0 LOP3.LUT R4, R4, R25, RZ, 0x3c, !PT ;  /* 0x0000001904040212 */ /* 0x000fe400078e3cff */
[----:B------:R-:W-:Y:S01]  /*0e40*/  @P0 LOP3.LUT R5, R5, R24, RZ, 0x3c, !PT ;  /* 0x0000001805050212 */ /* 0x000fe200078e3cff */
[----:B------:R-:W-:Y:S06]  /*0e50*/  @P1 BRA `(.L_x_4) ;  /* 0xfffffff400481947 */ /* 0x000fec000383ffff */
[----:B------:R-:W-:-:S05]  /*0e60*/  VIADD R17, R17, 0x1 ;  /* 0x0000000111117836 */ /* 0x000fca0000000000 */
[----:B------:R-:W-:-:S13]  /*0e70*/  ISETP.NE.AND P0, PT, R17, 0x5, PT ;  /* 0x000000051100780c */ /* 0x000fda0003f05270 */
[----:B------:R-:W-:Y:S05]  /*0e80*/  @P0 BRA `(.L_x_5) ;  /* 0xfffffff400300947 */ /* 0x000fea000383ffff */
[----:B------:R1:W-:Y:S01]  /*0e90*/  STG.E.64 desc[UR4][R6.64+0x8], R4 ;  /* 0x0000080406007986 */ /* 0x0003e2000c101b04 */
[----:B------:R-:W-:Y:S01]  /*0ea0*/  VIADD R14, R14, 0x1 ;  /* 0x000000010e0e7836 */ /* 0x000fe20000000000 */
[----:B------:R-:W-:Y:S02]  /*0eb0*/  LOP3.LUT R11, R13, 0x3, RZ, 0xc0, !PT ;  /* 0x000000030d0b7812 */ /* 0x000fe400078ec0ff */
[----:B------:R1:W-:Y:S02]  /*0ec0*/  STG.E.64 desc[UR4][R6.64+0x10], R2 ;  /* 0x0000100206007986 */ /* 0x0003e4000c101b04 */
[----:B------:R-:W-:Y:S02]  /*0ed0*/  ISETP.GE.U32.AND P0, PT, R14, R11, PT ;  /* 0x0000000b0e00720c */ /* 0x000fe40003f06070 */
[----:B------:R1:W-:Y:S11]  /*0ee0*/  STG.E desc[UR4][R6.64+0x4], R15 ;  /* 0x0000040f06007986 */ /* 0x0003f6000c101904 */
[----:B------:R-:W-:Y:S05]  /*0ef0*/  @!P0 BRA `(.L_x_6) ;  /* 0xfffffff400048947 */ /* 0x000fea000383ffff */
.L_x_3:
[----:B------:R-:W-:Y:S05]  /*0f00*/  BSYNC.RECONVERGENT B1 ;  /* 0x0000000000017941 */ /* 0x000fea0003800200 */
.L_x_2:
[C---:B------:R-:W-:Y:S01]  /*0f10*/  ISETP.GT.U32.AND P0, PT, R13.reuse, 0x3, PT ;  /* 0x000000030d00780c */ /* 0x040fe20003f04070 */
[----:B------:R-:W-:Y:S01]  /*0f20*/  VIADD R12, R12, 0x1 ;  /* 0x000000010c0c7836 */ /* 0x000fe20000000000 */
[--C-:B------:R-:W-:Y:S02]  /*0f30*/  SHF.R.U64 R13, R13, 0x2, R0.reuse ;  /* 0x000000020d0d7819 */ /* 0x100fe40000001200 */
[----:B------:R-:W-:Y:S02]  /*0f40*/  ISETP.GT.U32.AND.EX P0, PT, R0, RZ, PT, P0 ;  /* 0x000000ff0000720c */ /* 0x000fe40003f04100 */
[----:B------:R-:W-:-:S11]  /*0f50*/  SHF.R.U32.HI R0, RZ, 0x2, R0 ;  /* 0x00000002ff007819 */ /* 0x000fd60000011600 */
[----:B------:R-:W-:Y:S05]  /*0f60*/  @P0 BRA `(.L_x_7) ;  /* 0xfffffff000c80947 */ /* 0x000fea000383ffff */
.L_x_1:
[----:B------:R-:W-:Y:S05]  /*0f70*/  BSYNC.RECONVERGENT B0 ;  /* 0x0000000000007941 */ /* 0x000fea0003800200 */
.L_x_0:
[----:B------:R-:W-:Y:S04]  /*0f80*/  STG.E.64 desc[UR4][R6.64+0x18], RZ ;  /* 0x000018ff06007986 */ /* 0x000fe8000c101b04 */
[----:B------:R-:W-:Y:S04]  /*0f90*/  STG.E desc[UR4][R6.64+0x20], RZ ;  /* 0x000020ff06007986 */ /* 0x000fe8000c101904 */
[----:B------:R-:W-:Y:S01]  /*0fa0*/  STG.E.64 desc[UR4][R6.64+0x28], RZ ;  /* 0x000028ff06007986 */ /* 0x000fe2000c101b04 */
[----:B------:R-:W-:Y:S05]  /*0fb0*/  EXIT ;  /* 0x000000000000794d */ /* 0x000fea0003800000 */
.L_x_8:
[----:B------:R-:W-:-:S00]  /*0fc0*/  BRA `(.L_x_8) ;  /* 0xfffffffc00fc7947 */ /* 0x000fc0000383ffff */
[----:B------:R-:W-:-:S00]  /*0fd0*/  NOP ;  /* 0x0000000000007918 */ /* 0x000fc00000000000 */
        /* <DEDUP_REMOVED lines=10> */
.L_x_95:


//--------------------- .text._Z14SetBoundariesZPd --------------------------
	.section	.text._Z14SetBoundariesZPd,"ax",@progbits
	.align	128
        .global         _Z14SetBoundariesZPd
        .type           _Z14SetBoundariesZPd,@function
        .size           _Z14SetBoundariesZPd,(.L_x_96 - _Z14SetBoundariesZPd)
        .other          _Z14SetBoundariesZPd,@"STO_CUDA_ENTRY STV_DEFAULT"
_Z14SetBoundariesZPd:
.text._Z14SetBoundariesZPd:
[----:B------:R-:W-:Y:S01]  /*0000*/  LDC R1, c[0x0][0x37c] ;  /* 0x0000df00ff017b82 */ /* 0x000fe20000000800 */
[----:B------:R-:W0:Y:S07]  /*0010*/  S2R R7, SR_TID.Y ;  /* 0x0000000000077919 */ /* 0x000e2e0000002200 */
[----:B------:R-:W1:Y:S01]  /*0020*/  LDC R13, c[0x0][0x360] ;  /* 0x0000d800ff0d7b82 */ /* 0x000e620000000800 */
[----:B------:R-:W1:Y:S07]  /*0030*/  S2R R6, SR_TID.X ;  /* 0x0000000000067919 */ /* 0x000e6e0000002100 */
[----:B------:R-:W0:Y:S08]  /*0040*/  S2UR UR4, SR_CTAID.Y ;  /* 0x00000000000479c3 */ /* 0x000e300000002600 */
[----:B------:R-:W0:Y:S08]  /*0050*/  LDC R0, c[0x0][0x364] ;  /* 0x0000d900ff007b82 */ /* 0x000e300000000800 */
[----:B------:R-:W2:Y:S08]  /*0060*/  LDC.64 R4, c[0x3][0x48] ;  /* 0x00c01200ff047b82 */ /* 0x000eb00000000a00 */
[----:B------:R-:W1:Y:S08]  /*0070*/  S2UR UR6, SR_CTAID.X ;  /* 0x00000000000679c3 */ /* 0x000e700000002500 */
[----:B------:R-:W3:Y:S01]  /*0080*/  LDC.64 R2, c[0x0][0x380] ;  /* 0x0000e000ff027b82 */ /* 0x000ee20000000a00 */
[----:B0-----:R-:W-:Y:S01]  /*0090*/  IMAD R0, R0, UR4, R7 ;  /* 0x0000000400007c24 */ /* 0x001fe2000f8e0207 */
[----:B------:R-:W0:Y:S04]  /*00a0*/  LDCU.64 UR4, c[0x0][0x358] ;  /* 0x00006b00ff0477ac */ /* 0x000e280008000a00 */
[----:B--2---:R-:W-:Y:S01]  /*00b0*/  IADD3 R8, PT, PT, R0, R5, RZ ;  /* 0x0000000500087210 */ /* 0x004fe20007ffe0ff */
[----:B-1----:R-:W-:-:S04]  /*00c0*/  IMAD R13, R13, UR6, R6 ;  /* 0x000000060d0d7c24 */ /* 0x002fc8000f8e0206 */
[----:B------:R-:W-:-:S04]  /*00d0*/  IMAD R7, R8, R4, R13 ;  /* 0x0000000408077224 */ /* 0x000fc800078e020d */
[----:B---3--:R-:W-:-:S06]  /*00e0*/  IMAD.WIDE R6, R7, 0x8, R2 ;  /* 0x0000000807067825 */ /* 0x008fcc00078e0202 */
[----:B0-----:R-:W2:Y:S01]  /*00f0*/  LDG.E.64 R6, desc[UR4][R6.64] ;  /* 0x0000000406067981 */ /* 0x001ea2000c1e1b00 */
[----:B------:R-:W-:Y:S02]  /*0100*/  IMAD R12, R5, 0x7e, R8 ;  /* 0x0000007e050c7824 */ /* 0x000fe400078e0208 */
[-CC-:B------:R-:W-:Y:S02]  /*0110*/  IMAD R9, R0, R4.reuse, R13.reuse ;  /* 0x0000000400097224 */ /* 0x180fe400078e020d */
[----:B------:R-:W-:Y:S02]  /*0120*/  IMAD R11, R12, R4, R13 ;  /* 0x000000040c0b7224 */ /* 0x000fe400078e020d */
[----:B------:R-:W-:-:S04]  /*0130*/  IMAD.WIDE R8, R9, 0x8, R2 ;  /* 0x0000000809087825 */ /* 0x000fc800078e0202 */
[----:B------:R-:W-:Y:S01]  /*0140*/  IMAD.WIDE R10, R11, 0x8, R2 ;  /* 0x000000080b0a7825 */ /* 0x000fe200078e0202 */
[----:B------:R-:W-:Y:S01]  /*0150*/  IADD3 R5, PT, PT, R12, R5, RZ ;  /* 0x000000050c057210 */ /* 0x000fe20007ffe0ff */
[----:B--2---:R-:W-:Y:S04]  /*0160*/  STG.E.64 desc[UR4][R8.64], R6 ;  /* 0x0000000608007986 */ /* 0x004fe8000c101b04 */
[----:B------:R-:W2:Y:S01]  /*0170*/  LDG.E.64 R10, desc[UR4][R10.64] ;  /* 0x000000040a0a7981 */ /* 0x000ea2000c1e1b00 */
[----:B------:R-:W-:-:S04]  /*0180*/  IMAD R5, R5, R4, R13 ;  /* 0x0000000405057224 */ /* 0x000fc800078e020d */
[----:B------:R-:W-:-:S05]  /*0190*/  IMAD.WIDE R2, R5, 0x8, R2 ;  /* 0x0000000805027825 */ /* 0x000fca00078e0202 */
[----:B--2---:R-:W-:Y:S01]  /*01a0*/  STG.E.64 desc[UR4][R2.64], R10 ;  /* 0x0000000a02007986 */ /* 0x004fe2000c101b04 */
[----:B------:R-:W-:Y:S05]  /*01b0*/  EXIT ;  /* 0x000000000000794d */ /* 0x000fea0003800000 */
.L_x_9:
        /* <DEDUP_REMOVED lines=12> */
.L_x_96:


//--------------------- .text._Z14SetBoundariesYPd --------------------------
	.section	.text._Z14SetBoundariesYPd,"ax",@progbits
	.align	128
        .global         _Z14SetBoundariesYPd
        .type           _Z14SetBoundariesYPd,@function
        .size           _Z14SetBoundariesYPd,(.L_x_97 - _Z14SetBoundariesYPd)
        .other          _Z14SetBoundariesYPd,@"STO_CUDA_ENTRY STV_DEFAULT"
_Z14SetBoundariesYPd:
.text._Z14SetBoundariesYPd:
[----:B------:R-:W-:Y:S01]  /*0000*/  LDC R1, c[0x0][0x37c] ;  /* 0x0000df00ff017b82 */ /* 0x000fe20000000800 */
[----:B------:R-:W0:Y:S07]  /*0010*/  S2R R9, SR_TID.Z ;  /* 0x0000000000097919 */ /* 0x000e2e0000002300 */
[----:B------:R-:W1:Y:S01]  /*0020*/  LDC R7, c[0x0][0x360] ;  /* 0x0000d800ff077b82 */ /* 0x000e620000000800 */
[----:B------:R-:W1:Y:S07]  /*0030*/  S2R R6, SR_TID.X ;  /* 0x0000000000067919 */ /* 0x000e6e0000002100 */
[----:B------:R-:W0:Y:S08]  /*0040*/  S2UR UR5, SR_CTAID.Z ;  /* 0x00000000000579c3 */ /* 0x000e300000002700 */
[----:B------:R-:W0:Y:S08]  /*0050*/  LDC R0, c[0x0][0x368] ;  /* 0x0000da00ff007b82 */ /* 0x000e300000000800 */
[----:B------:R-:W1:Y:S08]  /*0060*/  S2UR UR4, SR_CTAID.X ;  /* 0x00000000000479c3 */ /* 0x000e700000002500 */
[----:B------:R-:W2:Y:S08]  /*0070*/  LDC.64 R2, c[0x3][0x48] ;  /* 0x00c01200ff027b82 */ /* 0x000eb00000000a00 */
[----:B------:R-:W3:Y:S01]  /*0080*/  LDC.64 R4, c[0x0][0x380] ;  /* 0x0000e000ff047b82 */ /* 0x000ee20000000a00 */
[----:B0-----:R-:W-:-:S02]  /*0090*/  IMAD R0, R0, UR5, R9 ;  /* 0x0000000500007c24 */ /* 0x001fc4000f8e0209 */
[----:B-1----:R-:W-:Y:S01]  /*00a0*/  IMAD R7, R7, UR4, R6 ;  /* 0x0000000407077c24 */ /* 0x002fe2000f8e0206 */
[----:B------:R-:W0:Y:S01]  /*00b0*/  LDCU.64 UR4, c[0x0][0x358] ;  /* 0x00006b00ff0477ac */ /* 0x000e220008000a00 */
[----:B--2---:R-:W-:-:S04]  /*00c0*/  IMAD R0, R0, R3, RZ ;  /* 0x0000000300007224 */ /* 0x004fc800078e02ff */
[----:B------:R-:W-:-:S05]  /*00d0*/  IMAD R9, R0, R2, R7 ;  /* 0x0000000200097224 */ /* 0x000fca00078e0207 */
[----:B------:R-:W-:-:S05]  /*00e0*/  IADD3 R7, PT, PT, R9, R2, RZ ;  /* 0x0000000209077210 */ /* 0x000fca0007ffe0ff */
[----:B---3--:R-:W-:-:S06]  /*00f0*/  IMAD.WIDE R6, R7, 0x8, R4 ;  /* 0x0000000807067825 */ /* 0x008fcc00078e0204 */
[----:B0-----:R-:W2:Y:S01]  /*0100*/  LDG.E.64 R6, desc[UR4][R6.64] ;  /* 0x0000000406067981 */ /* 0x001ea2000c1e1b00 */
[----:B------:R-:W-:Y:S02]  /*0110*/  IMAD R3, R2, 0x7f, R9 ;  /* 0x0000007f02037824 */ /* 0x000fe400078e0209 */
[----:B------:R-:W-:-:S04]  /*0120*/  IMAD.WIDE R8, R9, 0x8, R4 ;  /* 0x0000000809087825 */ /* 0x000fc800078e0204 */
[----:B------:R-:W-:Y:S01]  /*0130*/  IMAD.WIDE R4, R3, 0x8, R4 ;  /* 0x0000000803047825 */ /* 0x000fe200078e0204 */
[----:B--2---:R-:W-:Y:S04]  /*0140*/  STG.E.64 desc[UR4][R8.64], R6 ;  /* 0x0000000608007986 */ /* 0x004fe8000c101b04 */
[----:B------:R-:W2:Y:S01]  /*0150*/  LDG.E.64 R10, desc[UR4][R4.64] ;  /* 0x00000004040a7981 */ /* 0x000ea2000c1e1b00 */
[----:B------:R-:W-:-:S05]  /*0160*/  IMAD.WIDE R2, R2, 0x8, R4 ;  /* 0x0000000802027825 */ /* 0x000fca00078e0204 */
[----:B--2---:R-:W-:Y:S01]  /*0170*/  STG.E.64 desc[UR4][R2.64], R10 ;  /* 0x0000000a02007986 */ /* 0x004fe2000c101b04 */
[----:B------:R-:W-:Y:S05]  /*0180*/  EXIT ;  /* 0x000000000000794d */ /* 0x000fea0003800000 */
.L_x_10:
        /* <DEDUP_REMOVED lines=15> */
.L_x_97:


//--------------------- .text._Z14SetBoundariesXPd --------------------------
	.section	.text._Z14SetBoundariesXPd,"ax",@progbits
	.align	128
        .global         _Z14SetBoundariesXPd
        .type           _Z14SetBoundariesXPd,@function
        .size           _Z14SetBoundariesXPd,(.L_x_98 - _Z14SetBoundariesXPd)
        .other          _Z14SetBoundariesXPd,@"STO_CUDA_ENTRY STV_DEFAULT"
_Z14SetBoundariesXPd:
.text._Z14SetBoundariesXPd:
[----:B------:R-:W-:Y:S01]  /*0000*/  LDC R1, c[0x0][0x37c] ;  /* 0x0000df00ff017b82 */ /* 0x000fe20000000800 */
[----:B------:R-:W0:Y:S07]  /*0010*/  S2R R5, SR_TID.Y ;  /* 0x0000000000057919 */ /* 0x000e2e0000002200 */
[----:B------:R-:W0:Y:S01]  /*0020*/  S2UR UR4, SR_CTAID.Y ;  /* 0x00000000000479c3 */ /* 0x000e220000002600 */
[----:B------:R-:W1:Y:S01]  /*0030*/  LDCU.64 UR8, c[0x3][0x48] ;  /* 0x00c00900ff0877ac */ /* 0x000e620008000a00 */
[----:B------:R-:W2:Y:S06]  /*0040*/  S2R R7, SR_TID.Z ;  /* 0x0000000000077919 */ /* 0x000eac0000002300 */
[----:B------:R-:W0:Y:S08]  /*0050*/  LDC R0, c[0x0][0x364] ;  /* 0x0000d900ff007b82 */ /* 0x000e300000000800 */
[----:B------:R-:W2:Y:S08]  /*0060*/  S2UR UR6, SR_CTAID.Z ;  /* 0x00000000000679c3 */ /* 0x000eb00000002700 */
[----:B------:R-:W2:Y:S08]  /*0070*/  LDC R4, c[0x0][0x368] ;  /* 0x0000da00ff047b82 */ /* 0x000eb00000000800 */
[----:B------:R-:W3:Y:S01]  /*0080*/  LDC.64 R2, c[0x0][0x380] ;  /* 0x0000e000ff027b82 */ /* 0x000ee20000000a00 */
[----:B0-----:R-:W-:Y:S01]  /*0090*/  IMAD R0, R0, UR4, R5 ;  /* 0x0000000400007c24 */ /* 0x001fe2000f8e0205 */
[----:B------:R-:W0:Y:S01]  /*00a0*/  LDCU.64 UR4, c[0x0][0x358] ;  /* 0x00006b00ff0477ac */ /* 0x000e220008000a00 */
[----:B--2---:R-:W-:-:S04]  /*00b0*/  IMAD R5, R4, UR6, R7 ;  /* 0x0000000604057c24 */ /* 0x004fc8000f8e0207 */
[----:B-1----:R-:W-:-:S04]  /*00c0*/  IMAD R0, R5, UR9, R0 ;  /* 0x0000000905007c24 */ /* 0x002fc8000f8e0200 */
[----:B------:R-:W-:-:S04]  /*00d0*/  IMAD R5, R0, UR8, RZ ;  /* 0x0000000800057c24 */ /* 0x000fc8000f8e02ff */
[----:B---3--:R-:W-:-:S05]  /*00e0*/  IMAD.WIDE R2, R5, 0x8, R2 ;  /* 0x0000000805027825 */ /* 0x008fca00078e0202 */
[----:B0-----:R-:W2:Y:S04]  /*00f0*/  LDG.E.64 R4, desc[UR4][R2.64+0x8] ;  /* 0x0000080402047981 */ /* 0x001ea8000c1e1b00 */
[----:B------:R-:W3:Y:S04]  /*0100*/  LDG.E.64 R6, desc[UR4][R2.64+0x3f8] ;  /* 0x0003f80402067981 */ /* 0x000ee8000c1e1b00 */
[----:B--2---:R-:W-:Y:S04]  /*0110*/  STG.E.64 desc[UR4][R2.64], R4 ;  /* 0x0000000402007986 */ /* 0x004fe8000c101b04 */
[----:B---3--:R-:W-:Y:S01]  /*0120*/  STG.E.64 desc[UR4][R2.64+0x400], R6 ;  /* 0x0004000602007986 */ /* 0x008fe2000c101b04 */
[----:B------:R-:W-:Y:S05]  /*0130*/  EXIT ;  /* 0x000000000000794d */ /* 0x000fea0003800000 */
.L_x_11:
        /* <DEDUP_REMOVED lines=12> */
.L_x_98:


//--------------------- .text._Z13ApplyTimeStepPdS_S_S_ --------------------------
	.section	.text._Z13ApplyTimeStepPdS_S_S_,"ax",@progbits
	.align	128
        .global         _Z13ApplyTimeStepPdS_S_S_
        .type           _Z13ApplyTimeStepPdS_S_S_,@function
        .size           _Z13ApplyTimeStepPdS_S_S_,(.L_x_99 - _Z13ApplyTimeStepPdS_S_S_)
        .other          _Z13ApplyTimeStepPdS_S_S_,@"STO_CUDA_ENTRY STV_DEFAULT"
_Z13ApplyTimeStepPdS_S_S_:
.text._Z13ApplyTimeStepPdS_S_S_:
[----:B------:R-:W-:Y:S01]  /*0000*/  LDC R1, c[0x0][0x37c] ;  /* 0x0000df00ff017b82 */ /* 0x000fe20000000800 */
[----:B------:R-:W0:Y:S07]  /*0010*/  S2R R3, SR_TID.Z ;  /* 0x0000000000037919 */ /* 0x000e2e0000002300 */
[----:B------:R-:W1:Y:S01]  /*0020*/  LDC R6, c[0x0][0x360] ;  /* 0x0000d800ff067b82 */ /* 0x000e620000000800 */
[----:B------:R-:W2:Y:S01]  /*0030*/  S2R R8, SR_TID.Y ;  /* 0x0000000000087919 */ /* 0x000ea20000002200 */
[----:B------:R-:W1:Y:S06]  /*0040*/  S2R R9, SR_TID.X ;  /* 0x0000000000097919 */ /* 0x000e6c0000002100 */
[----:B------:R-:W2:Y:S08]  /*0050*/  LDC R7, c[0x0][0x364] ;  /* 0x0000d900ff077b82 */ /* 0x000eb00000000800 */
[----:B------:R-:W0:Y:S08]  /*0060*/  S2UR UR5, SR_CTAID.Z ;  /* 0x00000000000579c3 */ /* 0x000e300000002700 */
[----:B------:R-:W0:Y:S08]  /*0070*/  LDC R0, c[0x0][0x368] ;  /* 0x0000da00ff007b82 */ /* 0x000e300000000800 */
[----:B------:R-:W2:Y:S08]  /*0080*/  S2UR UR4, SR_CTAID.Y ;  /* 0x00000000000479c3 */ /* 0x000eb00000002600 */
[----:B------:R-:W3:Y:S08]  /*0090*/  LDC.64 R10, c[0x3][0x48] ;  /* 0x00c01200ff0a7b82 */ /* 0x000ef00000000a00 */
[----:B------:R-:W1:Y:S01]  /*00a0*/  S2UR UR6, SR_CTAID.X ;  /* 0x00000000000679c3 */ /* 0x000e620000002500 */
[----:B0-----:R-:W-:-:S07]  /*00b0*/  IMAD R0, R0, UR5, R3 ;  /* 0x0000000500007c24 */ /* 0x001fce000f8e0203 */
[----:B------:R-:W0:Y:S01]  /*00c0*/  LDC.64 R4, c[0x0][0x388] ;  /* 0x0000e200ff047b82 */ /* 0x000e220000000a00 */
[----:B--2---:R-:W-:Y:S01]  /*00d0*/  IMAD R7, R7, UR4, R8 ;  /* 0x0000000407077c24 */ /* 0x004fe2000f8e0208 */
[----:B------:R-:W2:Y:S06]  /*00e0*/  LDCU.64 UR4, c[0x0][0x358] ;  /* 0x00006b00ff0477ac */ /* 0x000eac0008000a00 */
[----:B------:R-:W4:Y:S01]  /*00f0*/  LDC.64 R2, c[0x0][0x380] ;  /* 0x0000e000ff027b82 */ /* 0x000f220000000a00 */
[----:B---3--:R-:W-:-:S05]  /*0100*/  IMAD R0, R0, R11, R11 ;  /* 0x0000000b00007224 */ /* 0x008fca00078e020b */
[----:B------:R-:W-:Y:S01]  /*0110*/  IADD3 R7, PT, PT, R0, R7, RZ ;  /* 0x0000000700077210 */ /* 0x000fe20007ffe0ff */
[----:B-1----:R-:W-:Y:S01]  /*0120*/  IMAD R0, R6, UR6, R9 ;  /* 0x0000000606007c24 */ /* 0x002fe2000f8e0209 */
[----:B------:R-:W1:Y:S01]  /*0130*/  LDC.64 R12, c[0x0][0x390] ;  /* 0x0000e400ff0c7b82 */ /* 0x000e620000000a00 */
[----:B------:R-:W3:Y:S02]  /*0140*/  LDCU.64 UR6, c[0x3][0x70] ;  /* 0x00c00e00ff0677ac */ /* 0x000ee40008000a00 */
[----:B------:R-:W-:-:S05]  /*0150*/  IMAD R7, R7, R10, R10 ;  /* 0x0000000a07077224 */ /* 0x000fca00078e020a */
[----:B------:R-:W-:Y:S01]  /*0160*/  IADD3 R15, PT, PT, R0, 0x1, R7 ;  /* 0x00000001000f7810 */ /* 0x000fe20007ffe007 */
[----:B------:R-:W5:Y:S04]  /*0170*/  LDC.64 R10, c[0x0][0x398] ;  /* 0x0000e600ff0a7b82 */ /* 0x000f680000000a00 */
[----:B0-----:R-:W-:-:S04]  /*0180*/  IMAD.WIDE R4, R15, 0x8, R4 ;  /* 0x000000080f047825 */ /* 0x001fc800078e0204 */
[C---:B----4-:R-:W-:Y:S02]  /*0190*/  IMAD.WIDE R6, R15.reuse, 0x8, R2 ;  /* 0x000000080f067825 */ /* 0x050fe400078e0202 */
[----:B--2---:R-:W3:Y:S04]  /*01a0*/  LDG.E.64 R2, desc[UR4][R4.64] ;  /* 0x0000000404027981 */ /* 0x004ee8000c1e1b00 */
[----:B------:R-:W3:Y:S01]  /*01b0*/  LDG.E.64 R8, desc[UR4][R6.64] ;  /* 0x0000000406087981 */ /* 0x000ee2000c1e1b00 */
[----:B-1----:R-:W-:Y:S01]  /*01c0*/  IMAD.WIDE R12, R15, 0x8, R12 ;  /* 0x000000080f0c7825 */ /* 0x002fe200078e020c */
[----:B---3--:R-:W-:-:S03]  /*01d0*/  DFMA R2, R2, UR6, R8 ;  /* 0x0000000602027c2b */ /* 0x008fc60008000008 */
[----:B-----5:R-:W-:-:S04]  /*01e0*/  IMAD.WIDE R8, R15, 0x8, R10 ;  /* 0x000000080f087825 */ /* 0x020fc800078e020a */
[----:B------:R-:W-:Y:S04]  /*01f0*/  STG.E.64 desc[UR4][R6.64], R2 ;  /* 0x0000000206007986 */ /* 0x000fe8000c101b04 */
[----:B------:R-:W-:Y:S04]  /*0200*/  STG.E.64 desc[UR4][R4.64], RZ ;  /* 0x000000ff04007986 */ /* 0x000fe8000c101b04 */
[----:B------:R-:W2:Y:S04]  /*0210*/  LDG.E.64 R10, desc[UR4][R8.64] ;  /* 0x00000004080a7981 */ /* 0x000ea8000c1e1b00 */
[----:B------:R-:W2:Y:S02]  /*0220*/  LDG.E.64 R14, desc[UR4][R12.64] ;  /* 0x000000040c0e7981 */ /* 0x000ea4000c1e1b00 */
[----:B--2---:R-:W-:-:S07]  /*0230*/  DFMA R10, R10, UR6, R14 ;  /* 0x000000060a0a7c2b */ /* 0x004fce000800000e */
[----:B------:R-:W-:Y:S04]  /*0240*/  STG.E.64 desc[UR4][R12.64], R10 ;  /* 0x0000000a0c007986 */ /* 0x000fe8000c101b04 */
[----:B------:R-:W-:Y:S01]  /*0250*/  STG.E.64 desc[UR4][R8.64], RZ ;  /* 0x000000ff08007986 */ /* 0x000fe2000c101b04 */
[----:B------:R-:W-:Y:S05]  /*0260*/  EXIT ;  /* 0x000000000000794d */ /* 0x000fea0003800000 */
.L_x_12:
        /* <DEDUP_REMOVED lines=9> */
.L_x_99:


//--------------------- .text._Z12CalcTimeStepPdS_S_S_P17curandStateXORWOW --------------------------
	.section	.text._Z12CalcTimeStepPdS_S_S_P17curandStateXORWOW,"ax",@progbits
	.align	128
        .global         _Z12CalcTimeStepPdS_S_S_P17curandStateXORWOW
        .type           _Z12CalcTimeStepPdS_S_S_P17curandStateXORWOW,@function
        .size           _Z12CalcTimeStepPdS_S_S_P17curandStateXORWOW,(.L_x_92 - _Z12CalcTimeStepPdS_S_S_P17curandStateXORWOW)
        .other          _Z12CalcTimeStepPdS_S_S_P17curandStateXORWOW,@"STO_CUDA_ENTRY STV_DEFAULT"
_Z12CalcTimeStepPdS_S_S_P17curandStateXORWOW:
.text._Z12CalcTimeStepPdS_S_S_P17curandStateXORWOW:
[----:B------:R-:W-:Y:S01]  /*0000*/  LDC R1, c[0x0][0x37c] ;  /* 0x0000df00ff017b82 */ /* 0x000fe20000000800 */
[----:B------:R-:W0:Y:S07]  /*0010*/  S2R R5, SR_TID.Y ;  /* 0x0000000000057919 */ /* 0x000e2e0000002200 */
[----:B------:R-:W1:Y:S01]  /*0020*/  LDC R0, c[0x0][0x360] ;  /* 0x0000d800ff007b82 */ /* 0x000e620000000800 */
[----:B------:R-:W2:Y:S01]  /*0030*/  S2R R7, SR_TID.Z ;  /* 0x0000000000077919 */ /* 0x000ea20000002300 */
[----:B------:R-:W1:Y:S06]  /*0040*/  S2R R3, SR_TID.X ;  /* 0x0000000000037919 */ /* 0x000e6c0000002100 */
[----:B------:R-:W0:Y:S08]  /*0050*/  LDC R6, c[0x0][0x364] ;  /* 0x0000d900ff067b82 */ /* 0x000e300000000800 */
[----:B------:R-:W0:Y:S08]  /*0060*/  S2UR UR5, SR_CTAID.Y ;  /* 0x00000000000579c3 */ /* 0x000e300000002600 */
[----:B------:R-:W2:Y:S08]  /*0070*/  S2UR UR6, SR_CTAID.Z ;  /* 0x00000000000679c3 */ /* 0x000eb00000002700 */
[----:B------:R-:W2:Y:S08]  /*0080*/  LDC R2, c[0x0][0x368] ;  /* 0x0000da00ff027b82 */ /* 0x000eb00000000800 */
[----:B------:R-:W1:Y:S01]  /*0090*/  S2UR UR4, SR_CTAID.X ;  /* 0x00000000000479c3 */ /* 0x000e620000002500 */
[----:B0-----:R-:W-:-:S07]  /*00a0*/  IMAD R6, R6, UR5, R5 ;  /* 0x0000000506067c24 */ /* 0x001fce000f8e0205 */
[----:B------:R-:W0:Y:S08]  /*00b0*/  LDC.64 R10, c[0x3][0x48] ;  /* 0x00c01200ff0a7b82 */ /* 0x000e300000000a00 */
[----:B------:R-:W3:Y:S01]  /*00c0*/  LDC.64 R22, c[0x0][0x380] ;  /* 0x0000e000ff167b82 */ /* 0x000ee20000000a00 */
[----:B--2---:R-:W-:Y:S01]  /*00d0*/  IMAD R2, R2, UR6, R7 ;  /* 0x0000000602027c24 */ /* 0x004fe2000f8e0207 */
[----:B------:R-:W2:Y:S01]  /*00e0*/  LDCU.64 UR6, c[0x0][0x358] ;  /* 0x00006b00ff0677ac */ /* 0x000ea20008000a00 */
[----:B------:R-:W-:-:S02]  /*00f0*/  VIADD R7, R6, 0x1 ;  /* 0x0000000106077836 */ /* 0x000fc40000000000 */
[----:B-1----:R-:W-:-:S03]  /*0100*/  IMAD R0, R0, UR4, R3 ;  /* 0x0000000400007c24 */ /* 0x002fc6000f8e0203 */
[----:B------:R-:W1:Y:S01]  /*0110*/  LDC.64 R18, c[0x0][0x390] ;  /* 0x0000e400ff127b82 */ /* 0x000e620000000a00 */
[----:B------:R-:W-:Y:S02]  /*0120*/  VIADD R9, R0, 0x1 ;  /* 0x0000000100097836 */ /* 0x000fe40000000000 */
[----:B0-----:R-:W-:-:S04]  /*0130*/  IMAD R12, R2, R11, R11 ;  /* 0x0000000b020c7224 */ /* 0x001fc800078e020b */
[----:B------:R-:W-:-:S04]  /*0140*/  IMAD.IADD R0, R7, 0x1, R12 ;  /* 0x0000000107007824 */ /* 0x000fc800078e020c */
[----:B------:R-:W-:-:S04]  /*0150*/  IMAD R8, R0, R10, R9 ;  /* 0x0000000a00087224 */ /* 0x000fc800078e0209 */
[----:B---3--:R-:W-:-:S05]  /*0160*/  IMAD.WIDE R4, R8, 0x8, R22 ;  /* 0x0000000808047825 */ /* 0x008fca00078e0216 */
[----:B--2---:R-:W2:Y:S01]  /*0170*/  LDG.E.64 R2, desc[UR6][R4.64] ;  /* 0x0000000604027981 */ /* 0x004ea2000c1e1b00 */
[--C-:B------:R-:W-:Y:S01]  /*0180*/  IMAD.MOV R14, RZ, RZ, -R11.reuse ;  /* 0x000000ffff0e7224 */ /* 0x100fe200078e0a0b */
[----:B------:R-:W-:Y:S01]  /*0190*/  UMOV UR4, URZ ;  /* 0x000000ff00047c82 */ /* 0x000fe20008000000 */
[--C-:B------:R-:W-:Y:S01]  /*01a0*/  IMAD.IADD R13, R12, 0x1, R11.reuse ;  /* 0x000000010c0d7824 */ /* 0x100fe200078e020b */
[----:B------:R-:W-:Y:S01]  /*01b0*/  BSSY.RECONVERGENT B0, `(.L_x_13) ;  /* 0x00001c0000007945 */ /* 0x000fe20003800200 */
[----:B------:R-:W-:Y:S01]  /*01c0*/  IMAD.IADD R6, R6, 0x1, R12 ;  /* 0x0000000106067824 */ /* 0x000fe200078e020c */
[----:B------:R-:W-:Y:S01]  /*01d0*/  CS2R R16, SRZ ;  /* 0x0000000000107805 */ /* 0x000fe2000001ff00 */
[----:B------:R-:W-:Y:S01]  /*01e0*/  IMAD.IADD R0, R0, 0x1, R11 ;  /* 0x0000000100007824 */ /* 0x000fe200078e020b */
[----:B------:R-:W-:Y:S01]  /*01f0*/  LEA R14, R14, R13, 0x1 ;  /* 0x0000000d0e0e7211 */ /* 0x000fe200078e08ff */
[----:B-1----:R-:W-:-:S04]  /*0200*/  IMAD.WIDE R18, R8, 0x8, R18 ;  /* 0x0000000808127825 */ /* 0x002fc800078e0212 */
[----:B------:R-:W-:Y:S02]  /*0210*/  IMAD.IADD R14, R7, 0x1, R14 ;  /* 0x00000001070e7824 */ /* 0x000fe400078e020e */
[-CC-:B------:R-:W-:Y:S02]  /*0220*/  IMAD R7, R6, R10.reuse, R9.reuse ;  /* 0x0000000a06077224 */ /* 0x180fe400078e0209 */
[-CC-:B------:R-:W-:Y:S02]  /*0230*/  IMAD R6, R0, R10.reuse, R9.reuse ;  /* 0x0000000a00067224 */ /* 0x180fe400078e0209 */
[----:B------:R-:W-:Y:S02]  /*0240*/  IMAD R0, R14, R10, R9 ;  /* 0x0000000a0e007224 */ /* 0x000fe400078e0209 */
[----:B------:R-:W-:-:S04]  /*0250*/  IMAD.WIDE R34, R7, 0x8, R22 ;  /* 0x0000000807227825 */ /* 0x000fc800078e0216 */
[----:B------:R-:W-:-:S04]  /*0260*/  IMAD.WIDE R20, R6, 0x8, R22 ;  /* 0x0000000806147825 */ /* 0x000fc800078e0216 */
[----:B------:R-:W-:Y:S01]  /*0270*/  IMAD.WIDE R22, R0, 0x8, R22 ;  /* 0x0000000800167825 */ /* 0x000fe200078e0216 */
[C---:B--2---:R-:W-:Y:S02]  /*0280*/  DSETP.GEU.AND P0, PT, R2.reuse, 1, PT ;  /* 0x3ff000000200742a */ /* 0x044fe40003f0e000 */
[----:B------:R-:W-:-:S14]  /*0290*/  DSETP.LEU.AND P1, PT, R2, RZ, PT ;  /* 0x000000ff0200722a */ /* 0x000fdc0003f2b000 */
[----:B------:R-:W-:Y:S05]  /*02a0*/  @P0 BRA P1, `(.L_x_14) ;  /* 0x0000001800c00947 */ /* 0x000fea0000800000 */
[----:B------:R-:W2:Y:S01]  /*02b0*/  LDG.E.64 R10, desc[UR6][R4.64+0x8] ;  /* 0x00000806040a7981 */ /* 0x000ea2000c1e1b00 */
[----:B------:R-:W0:Y:S03]  /*02c0*/  LDC.64 R32, c[0x3][0x58] ;  /* 0x00c01600ff207b82 */ /* 0x000e260000000a00 */
[----:B------:R-:W2:Y:S01]  /*02d0*/  LDG.E.64 R12, desc[UR6][R4.64+-0x8] ;  /* 0xfffff806040c7981 */ /* 0x000ea2000c1e1b00 */
[----:B------:R-:W-:Y:S01]  /*02e0*/  IMAD.MOV.U32 R14, RZ, RZ, 0x1 ;  /* 0x00000001ff0e7424 */ /* 0x000fe200078e00ff */
[----:B------:R-:W-:Y:S01]  /*02f0*/  BSSY.RECONVERGENT B2, `(.L_x_15) ;  /* 0x0000015000027945 */ /* 0x000fe20003800200 */
[----:B0-----:R-:W-:-:S06]  /*0300*/  DADD R32, R32, R32 ;  /* 0x0000000020207229 */ /* 0x001fcc0000000020 */
[----:B------:R-:W0:Y:S02]  /*0310*/  MUFU.RCP64H R15, R33 ;  /* 0x00000021000f7308 */ /* 0x000e240000001800 */
[----:B0-----:R-:W-:-:S08]  /*0320*/  DFMA R16, -R32, R14, 1 ;  /* 0x3ff000002010742b */ /* 0x001fd0000000010e */
[----:B------:R-:W-:-:S08]  /*0330*/  DFMA R16, R16, R16, R16 ;  /* 0x000000101010722b */ /* 0x000fd00000000010 */
[----:B------:R-:W-:-:S08]  /*0340*/  DFMA R16, R14, R16, R14 ;  /* 0x000000100e10722b */ /* 0x000fd0000000000e */
[----:B------:R-:W-:-:S08]  /*0350*/  DFMA R14, -R32, R16, 1 ;  /* 0x3ff00000200e742b */ /* 0x000fd00000000110 */
[----:B------:R-:W-:Y:S02]  /*0360*/  DFMA R14, R16, R14, R16 ;  /* 0x0000000e100e722b */ /* 0x000fe40000000010 */
[----:B--2---:R-:W-:-:S08]  /*0370*/  DADD R12, R10, -R12 ;  /* 0x000000000a0c7229 */ /* 0x004fd0000000080c */
[----:B------:R-:W-:Y:S02]  /*0380*/  DMUL R24, R12, R14 ;  /* 0x0000000e0c187228 */ /* 0x000fe40000000000 */
[----:B------:R-:W-:-:S06]  /*0390*/  FSETP.GEU.AND P1, PT, |R13|, 6.5827683646048100446e-37, PT ;  /* 0x036000000d00780b */ /* 0x000fcc0003f2e200 */
[----:B------:R-:W-:-:S08]  /*03a0*/  DFMA R10, -R32, R24, R12 ;  /* 0x00000018200a722b */ /* 0x000fd0000000010c */
[----:B------:R-:W-:-:S10]  /*03b0*/  DFMA R24, R14, R10, R24 ;  /* 0x0000000a0e18722b */ /* 0x000fd40000000018 */
[----:B------:R-:W-:-:S05]  /*03c0*/  FFMA R9, RZ, R33, R25 ;  /* 0x00000021ff097223 */ /* 0x000fca0000000019 */
[----:B------:R-:W-:-:S13]  /*03d0*/  FSETP.GT.AND P0, PT, |R9|, 1.469367938527859385e-39, PT ;  /* 0x001000000900780b */ /* 0x000fda0003f04200 */
[----:B------:R-:W-:Y:S05]  /*03e0*/  @P0 BRA P1, `(.L_x_16) ;  /* 0x0000000000140947 */ /* 0x000fea0000800000 */
[----:B------:R-:W-:Y:S01]  /*03f0*/  IMAD.MOV.U32 R9, RZ, RZ, R13 ;  /* 0x000000ffff097224 */ /* 0x000fe200078e000d */
[----:B------:R-:W-:-:S07]  /*0400*/  MOV R10, 0x420 ;  /* 0x00000420000a7802 */ /* 0x000fce0000000f00 */
[----:B------:R-:W-:Y:S05]  /*0410*/  CALL.REL.NOINC `($__internal_0_$__cuda_sm20_div_rn_f64_full) ;  /* 0x00000028006c7944 */ /* 0x000fea0003c00000 */
[----:B------:R-:W-:Y:S01]  /*0420*/  MOV R24, R12 ;  /* 0x0000000c00187202 */ /* 0x000fe20000000f00 */
[----:B------:R-:W-:-:S07]  /*0430*/  IMAD.MOV.U32 R25, RZ, RZ, R9 ;  /* 0x000000ffff197224 */ /* 0x000fce00078e0009 */
.L_x_16:
[----:B------:R-:W-:Y:S05]  /*0440*/  BSYNC.RECONVERGENT B2 ;  /* 0x0000000000027941 */ /* 0x000fea0003800200 */
.L_x_15:
[----:B------:R-:W0:Y:S01]  /*0450*/  LDC R11, c[0x3][0x48] ;  /* 0x00c01200ff0b7b82 */ /* 0x000e220000000800 */
[----:B------:R-:W2:Y:S07]  /*0460*/  LDG.E.64 R12, desc[UR6][R34.64] ;  /* 0x00000006220c7981 */ /* 0x000eae000c1e1b00 */
[----:B------:R-:W1:Y:S01]  /*0470*/  LDC.64 R32, c[0x3][0x60] ;  /* 0x00c01800ff207b82 */ /* 0x000e620000000a00 */
[----:B0-----:R-:W-:-:S06]  /*0480*/  IMAD.WIDE R10, R11, 0x8, R4 ;  /* 0x000000080b0a7825 */ /* 0x001fcc00078e0204 */
[----:B------:R-:W2:Y:S01]  /*0490*/  LDG.E.64 R10, desc[UR6][R10.64] ;  /* 0x000000060a0a7981 */ /* 0x000ea2000c1e1b00 */
[----:B-1----:R-:W-:-:S06]  /*04a0*/  DADD R32, R32, R32 ;  /* 0x0000000020207229 */ /* 0x002fcc0000000020 */
[----:B------:R-:W0:Y:S01]  /*04b0*/  MUFU.RCP64H R15, R33 ;  /* 0x00000021000f7308 */ /* 0x000e220000001800 */
[----:B------:R-:W-:-:S06]  /*04c0*/  IMAD.MOV.U32 R14, RZ, RZ, 0x1 ;  /* 0x00000001ff0e7424 */ /* 0x000fcc00078e00ff */
[----:B0-----:R-:W-:-:S08]  /*04d0*/  DFMA R16, -R32, R14, 1 ;  /* 0x3ff000002010742b */ /* 0x001fd0000000010e */
[----:B------:R-:W-:-:S08]  /*04e0*/  DFMA R16, R16, R16, R16 ;  /* 0x000000101010722b */ /* 0x000fd00000000010 */
[----:B------:R-:W-:-:S08]  /*04f0*/  DFMA R16, R14, R16, R14 ;  /* 0x000000100e10722b */ /* 0x000fd0000000000e */
[----:B------:R-:W-:-:S08]  /*0500*/  DFMA R14, -R32, R16, 1 ;  /* 0x3ff00000200e742b */ /* 0x000fd00000000110 */
[----:B------:R-:W-:Y:S01]  /*0510*/  DFMA R14, R16, R14, R16 ;  /* 0x0000000e100e722b */ /* 0x000fe20000000010 */
[----:B------:R-:W-:Y:S01]  /*0520*/  BSSY.RECONVERGENT B2, `(.L_x_17) ;  /* 0x000000e000027945 */ /* 0x000fe20003800200 */
[----:B--2---:R-:W-:-:S08]  /*0530*/  DADD R12, R10, -R12 ;  /* 0x000000000a0c7229 */ /* 0x004fd0000000080c */
[----:B------:R-:W-:-:S08]  /*0540*/  DMUL R16, R12, R14 ;  /* 0x0000000e0c107228 */ /* 0x000fd00000000000 */
[----:B------:R-:W-:-:S08]  /*0550*/  DFMA R10, -R32, R16, R12 ;  /* 0x00000010200a722b */ /* 0x000fd0000000010c */
[----:B------:R-:W-:Y:S01]  /*0560*/  DFMA R16, R14, R10, R16 ;  /* 0x0000000a0e10722b */ /* 0x000fe20000000010 */
[----:B------:R-:W-:-:S09]  /*0570*/  FSETP.GEU.AND P1, PT, |R13|, 6.5827683646048100446e-37, PT ;  /* 0x036000000d00780b */ /* 0x000fd20003f2e200 */
[----:B------:R-:W-:-:S05]  /*0580*/  FFMA R9, RZ, R33, R17 ;  /* 0x00000021ff097223 */ /* 0x000fca0000000011 */
[----:B------:R-:W-:-:S13]  /*0590*/  FSETP.GT.AND P0, PT, |R9|, 1.469367938527859385e-39, PT ;  /* 0x001000000900780b */ /* 0x000fda0003f04200 */
[----:B------:R-:W-:Y:S05]  /*05a0*/  @P0 BRA P1, `(.L_x_18) ;  /* 0x0000000000140947 */ /* 0x000fea0000800000 */
[----:B------:R-:W-:Y:S01]  /*05b0*/  IMAD.MOV.U32 R9, RZ, RZ, R13 ;  /* 0x000000ffff097224 */ /* 0x000fe200078e000d */
[----:B------:R-:W-:-:S07]  /*05c0*/  MOV R10, 0x5e0 ;  /* 0x000005e0000a7802 */ /* 0x000fce0000000f00 */
[----:B------:R-:W-:Y:S05]  /*05d0*/  CALL.REL.NOINC `($__internal_0_$__cuda_sm20_div_rn_f64_full) ;  /* 0x0000002400fc7944 */ /* 0x000fea0003c00000 */
[----:B------:R-:W-:Y:S02]  /*05e0*/  IMAD.MOV.U32 R16, RZ, RZ, R12 ;  /* 0x000000ffff107224 */ /* 0x000fe400078e000c */
[----:B------:R-:W-:-:S07]  /*05f0*/  IMAD.MOV.U32 R17, RZ, RZ, R9 ;  /* 0x000000ffff117224 */ /* 0x000fce00078e0009 */
.L_x_18:
[----:B------:R-:W-:Y:S05]  /*0600*/  BSYNC.RECONVERGENT B2 ;  /* 0x0000000000027941 */ /* 0x000fea0003800200 */
.L_x_17:
[----:B------:R-:W2:Y:S01]  /*0610*/  LDG.E.64 R10, desc[UR6][R20.64] ;  /* 0x00000006140a7981 */ /* 0x000ea2000c1e1b00 */
[----:B------:R-:W0:Y:S03]  /*0620*/  LDC.64 R32, c[0x3][0x68] ;  /* 0x00c01a00ff207b82 */ /* 0x000e260000000a00 */
[----:B------:R-:W2:Y:S01]  /*0630*/  LDG.E.64 R12, desc[UR6][R22.64] ;  /* 0x00000006160c7981 */ /* 0x000ea2000c1e1b00 */
[----:B------:R-:W-:Y:S01]  /*0640*/  MOV R14, 0x1 ;  /* 0x00000001000e7802 */ /* 0x000fe20000000f00 */
        /* <DEDUP_REMOVED lines=21> */
.L_x_20:
[----:B------:R-:W-:Y:S05]  /*07a0*/  BSYNC.RECONVERGENT B2 ;  /* 0x0000000000027941 */ /* 0x000fea0003800200 */
.L_x_19:
[----:B------:R-:W-:Y:S01]  /*07b0*/  DADD R12, -RZ, |R24| ;  /* 0x00000000ff0c7229 */ /* 0x000fe20000000518 */
[----:B------:R-:W-:Y:S01]  /*07c0*/  BSSY.RECONVERGENT B1, `(.L_x_21) ;  /* 0x0000005000017945 */ /* 0x000fe20003800200 */
[----:B------:R-:W-:Y:S01]  /*07d0*/  IMAD.MOV.U32 R9, RZ, RZ, 0x40000000 ;  /* 0x40000000ff097424 */ /* 0x000fe200078e00ff */
[----:B------:R-:W-:-:S07]  /*07e0*/  MOV R42, 0x810 ;  /* 0x00000810002a7802 */ /* 0x000fce0000000f00 */
[----:B------:R-:W-:-:S07]  /*07f0*/  IMAD.MOV.U32 R43, RZ, RZ, R13 ;  /* 0x000000ffff2b7224 */ /* 0x000fce00078e000d */
[----:B------:R-:W-:Y:S05]  /*0800*/  CALL.REL.NOINC `($_Z12CalcTimeStepPdS_S_S_P17curandStateXORWOW$__internal_accurate_pow) ;  /* 0x0000002800fc7944 */ /* 0x000fea0003c00000 */
[----:B------:R-:W-:Y:S05]  /*0810*/  BSYNC.RECONVERGENT B1 ;  /* 0x0000000000017941 */ /* 0x000fea0003800200 */
.L_x_21:
[C---:B------:R-:W-:Y:S01]  /*0820*/  DADD R12, R24.reuse, 2 ;  /* 0x40000000180c7429 */ /* 0x040fe20000000000 */
[----:B------:R-:W-:Y:S01]  /*0830*/  BSSY.RECONVERGENT B1, `(.L_x_22) ;  /* 0x0000010000017945 */ /* 0x000fe20003800200 */
[----:B------:R-:W-:Y:S01]  /*0840*/  DSETP.NEU.AND P0, PT, R24, RZ, PT ;  /* 0x000000ff1800722a */ /* 0x000fe20003f0d000 */
[----:B------:R-:W-:Y:S01]  /*0850*/  MOV R32, R10 ;  /* 0x0000000a00207202 */ /* 0x000fe20000000f00 */
[----:B------:R-:W-:Y:S01]  /*0860*/  DADD R42, -RZ, |R16| ;  /* 0x00000000ff2a7229 */ /* 0x000fe20000000510 */
[----:B------:R-:W-:-:S05]  /*0870*/  IMAD.MOV.U32 R33, RZ, RZ, R9 ;  /* 0x000000ffff217224 */ /* 0x000fca00078e0009 */
[----:B------:R-:W-:-:S04]  /*0880*/  LOP3.LUT R12, R13, 0x7ff00000, RZ, 0xc0, !PT ;  /* 0x7ff000000d0c7812 */ /* 0x000fc800078ec0ff */
[----:B------:R-:W-:Y:S01]  /*0890*/  ISETP.NE.AND P1, PT, R12, 0x7ff00000, PT ;  /* 0x7ff000000c00780c */ /* 0x000fe20003f25270 */
[----:B------:R-:W-:Y:S01]  /*08a0*/  IMAD.MOV.U32 R12, RZ, RZ, R42 ;  /* 0x000000ffff0c7224 */ /* 0x000fe200078e002a */
[----:B------:R-:W-:-:S11]  /*08b0*/  @!P0 CS2R R32, SRZ ;  /* 0x0000000000208805 */ /* 0x000fd6000001ff00 */
[----:B------:R-:W-:Y:S05]  /*08c0*/  @P1 BRA `(.L_x_23) ;  /* 0x0000000000181947 */ /* 0x000fea0003800000 */
[----:B------:R-:W-:-:S14]  /*08d0*/  DSETP.NAN.AND P1, PT, R24, R24, PT ;  /* 0x000000181800722a */ /* 0x000fdc0003f28000 */
[----:B------:R-:W-:Y:S01]  /*08e0*/  @P1 DADD R32, R24, 2 ;  /* 0x4000000018201429 */ /* 0x000fe20000000000 */
[----:B------:R-:W-:Y:S10]  /*08f0*/  @P1 BRA `(.L_x_23) ;  /* 0x00000000000c1947 */ /* 0x000ff40003800000 */
[----:B------:R-:W-:-:S14]  /*0900*/  DSETP.NEU.AND P1, PT, |R24|, +INF , PT ;  /* 0x7ff000001800742a */ /* 0x000fdc0003f2d200 */
[----:B------:R-:W-:Y:S02]  /*0910*/  @!P1 IMAD.MOV.U32 R32, RZ, RZ, 0x0 ;  /* 0x00000000ff209424 */ /* 0x000fe400078e00ff */
[----:B------:R-:W-:-:S07]  /*0920*/  @!P1 IMAD.MOV.U32 R33, RZ, RZ, 0x7ff00000 ;  /* 0x7ff00000ff219424 */ /* 0x000fce00078e00ff */
.L_x_23:
[----:B------:R-:W-:Y:S05]  /*0930*/  BSYNC.RECONVERGENT B1 ;  /* 0x0000000000017941 */ /* 0x000fea0003800200 */
.L_x_22:
[----:B------:R-:W-:Y:S01]  /*0940*/  BSSY.RECONVERGENT B1, `(.L_x_24) ;  /* 0x0000004000017945 */ /* 0x000fe20003800200 */
[----:B------:R-:W-:Y:S01]  /*0950*/  IMAD.MOV.U32 R9, RZ, RZ, 0x40000000 ;  /* 0x40000000ff097424 */ /* 0x000fe200078e00ff */
[----:B------:R-:W-:-:S07]  /*0960*/  MOV R42, 0x980 ;  /* 0x00000980002a7802 */ /* 0x000fce0000000f00 */
[----:B------:R-:W-:Y:S05]  /*0970*/  CALL.REL.NOINC `($_Z12CalcTimeStepPdS_S_S_P17curandStateXORWOW$__internal_accurate_pow) ;  /* 0x0000002800a07944 */ /* 0x000fea0003c00000 */
[----:B------:R-:W-:Y:S05]  /*0980*/  BSYNC.RECONVERGENT B1 ;  /* 0x0000000000017941 */ /* 0x000fea0003800200 */
.L_x_24:
[C---:B------:R-:W-:Y:S01]  /*0990*/  DADD R12, R16.reuse, 2 ;  /* 0x40000000100c7429 */ /* 0x040fe20000000000 */
[----:B------:R-:W-:Y:S01]  /*09a0*/  BSSY.RECONVERGENT B1, `(.L_x_25) ;  /* 0x0000012000017945 */ /* 0x000fe20003800200 */
[----:B------:R-:W-:Y:S01]  /*09b0*/  DSETP.NEU.AND P1, PT, R16, RZ, PT ;  /* 0x000000ff1000722a */ /* 0x000fe20003f2d000 */
[----:B------:R-:W-:Y:S01]  /*09c0*/  MOV R11, R9 ;  /* 0x00000009000b7202 */ /* 0x000fe20000000f00 */
[----:B------:R-:W-:Y:S02]  /*09d0*/  DSETP.NEU.AND P2, PT, R24, 1, PT ;  /* 0x3ff000001800742a */ /* 0x000fe40003f4d000 */
[----:B------:R-:W-:-:S04]  /*09e0*/  DSETP.NEU.AND P3, PT, R16, 1, PT ;  /* 0x3ff000001000742a */ /* 0x000fc80003f6d000 */
[----:B------:R-:W-:Y:S02]  /*09f0*/  LOP3.LUT R12, R13, 0x7ff00000, RZ, 0xc0, !PT ;  /* 0x7ff000000d0c7812 */ /* 0x000fe400078ec0ff */
[----:B------:R-:W-:Y:S02]  /*0a00*/  FSEL R32, R32, RZ, P2 ;  /* 0x000000ff20207208 */ /* 0x000fe40001000000 */
[----:B------:R-:W-:Y:S01]  /*0a10*/  ISETP.NE.AND P4, PT, R12, 0x7ff00000, PT ;  /* 0x7ff000000c00780c */ /* 0x000fe20003f85270 */
[----:B------:R-:W-:Y:S01]  /*0a20*/  DADD R12, -RZ, |R40| ;  /* 0x00000000ff0c7229 */ /* 0x000fe20000000528 */
[----:B------:R-:W-:Y:S02]  /*0a30*/  FSEL R33, R33, 1.875, P2 ;  /* 0x3ff0000021217808 */ /* 0x000fe40001000000 */
[----:B------:R-:W-:-:S09]  /*0a40*/  @!P1 CS2R R10, SRZ ;  /* 0x00000000000a9805 */ /* 0x000fd2000001ff00 */
[----:B------:R-:W-:Y:S05]  /*0a50*/  @P4 BRA `(.L_x_26) ;  /* 0x0000000000184947 */ /* 0x000fea0003800000 */
[----:B------:R-:W-:-:S14]  /*0a60*/  DSETP.NAN.AND P4, PT, R16, R16, PT ;  /* 0x000000101000722a */ /* 0x000fdc0003f88000 */
[----:B------:R-:W-:Y:S01]  /*0a70*/  @P4 DADD R10, R16, 2 ;  /* 0x40000000100a4429 */ /* 0x000fe20000000000 */
[----:B------:R-:W-:Y:S10]  /*0a80*/  @P4 BRA `(.L_x_26) ;  /* 0x00000000000c4947 */ /* 0x000ff40003800000 */
[----:B------:R-:W-:-:S14]  /*0a90*/  DSETP.NEU.AND P4, PT, |R16|, +INF , PT ;  /* 0x7ff000001000742a */ /* 0x000fdc0003f8d200 */
[----:B------:R-:W-:Y:S02]  /*0aa0*/  @!P4 IMAD.MOV.U32 R10, RZ, RZ, 0x0 ;  /* 0x00000000ff0ac424 */ /* 0x000fe400078e00ff */
[----:B------:R-:W-:-:S07]  /*0ab0*/  @!P4 IMAD.MOV.U32 R11, RZ, RZ, 0x7ff00000 ;  /* 0x7ff00000ff0bc424 */ /* 0x000fce00078e00ff */
.L_x_26:
[----:B------:R-:W-:Y:S05]  /*0ac0*/  BSYNC.RECONVERGENT B1 ;  /* 0x0000000000017941 */ /* 0x000fea0003800200 */
.L_x_25:
[----:B------:R-:W-:Y:S01]  /*0ad0*/  FSEL R10, R10, RZ, P3 ;  /* 0x000000ff0a0a7208 */ /* 0x000fe20001800000 */
[----:B------:R-:W-:Y:S01]  /*0ae0*/  BSSY.RECONVERGENT B1, `(.L_x_27) ;  /* 0x0000007000017945 */ /* 0x000fe20003800200 */
[----:B------:R-:W-:Y:S01]  /*0af0*/  FSEL R11, R11, 1.875, P3 ;  /* 0x3ff000000b0b7808 */ /* 0x000fe20001800000 */
[----:B------:R-:W-:Y:S01]  /*0b00*/  IMAD.MOV.U32 R43, RZ, RZ, R13 ;  /* 0x000000ffff2b7224 */ /* 0x000fe200078e000d */
[----:B------:R-:W-:Y:S01]  /*0b10*/  MOV R42, 0xb50 ;  /* 0x00000b50002a7802 */ /* 0x000fe20000000f00 */
[----:B------:R-:W-:-:S03]  /*0b20*/  IMAD.MOV.U32 R9, RZ, RZ, 0x40000000 ;  /* 0x40000000ff097424 */ /* 0x000fc600078e00ff */
[----:B------:R-:W-:-:S11]  /*0b30*/  DADD R32, R32, R10 ;  /* 0x0000000020207229 */ /* 0x000fd6000000000a */
[----:B------:R-:W-:Y:S05]  /*0b40*/  CALL.REL.NOINC `($_Z12CalcTimeStepPdS_S_S_P17curandStateXORWOW$__internal_accurate_pow) ;  /* 0x00000028002c7944 */ /* 0x000fea0003c00000 */
[----:B------:R-:W-:Y:S05]  /*0b50*/  BSYNC.RECONVERGENT B1 ;  /* 0x0000000000017941 */ /* 0x000fea0003800200 */
.L_x_27:
[C---:B------:R-:W-:Y:S01]  /*0b60*/  DADD R12, R40.reuse, 2 ;  /* 0x40000000280c7429 */ /* 0x040fe20000000000 */
[----:B------:R-:W-:Y:S01]  /*0b70*/  BSSY.RECONVERGENT B1, `(.L_x_28) ;  /* 0x000000e000017945 */ /* 0x000fe20003800200 */
[C---:B------:R-:W-:Y:S01]  /*0b80*/  DSETP.NEU.AND P4, PT, R40.reuse, RZ, PT ;  /* 0x000000ff2800722a */ /* 0x040fe20003f8d000 */
[----:B------:R-:W-:Y:S01]  /*0b90*/  IMAD.MOV.U32 R11, RZ, RZ, R9 ;  /* 0x000000ffff0b7224 */ /* 0x000fe200078e0009 */
[----:B------:R-:W-:-:S06]  /*0ba0*/  DSETP.NEU.AND P3, PT, R40, 1, PT ;  /* 0x3ff000002800742a */ /* 0x000fcc0003f6d000 */
[----:B------:R-:W-:-:S04]  /*0bb0*/  LOP3.LUT R12, R13, 0x7ff00000, RZ, 0xc0, !PT ;  /* 0x7ff000000d0c7812 */ /* 0x000fc800078ec0ff */
[----:B------:R-:W-:Y:S02]  /*0bc0*/  ISETP.NE.AND P5, PT, R12, 0x7ff00000, PT ;  /* 0x7ff000000c00780c */ /* 0x000fe40003fa5270 */
[----:B------:R-:W-:-:S11]  /*0bd0*/  @!P4 CS2R R10, SRZ ;  /* 0x00000000000ac805 */ /* 0x000fd6000001ff00 */
[----:B------:R-:W-:Y:S05]  /*0be0*/  @P5 BRA `(.L_x_29) ;  /* 0x0000000000185947 */ /* 0x000fea0003800000 */
[----:B------:R-:W-:-:S14]  /*0bf0*/  DSETP.NAN.AND P4, PT, R40, R40, PT ;  /* 0x000000282800722a */ /* 0x000fdc0003f88000 */
[----:B------:R-:W-:Y:S01]  /*0c00*/  @P4 DADD R10, R40, 2 ;  /* 0x40000000280a4429 */ /* 0x000fe20000000000 */
[----:B------:R-:W-:Y:S10]  /*0c10*/  @P4 BRA `(.L_x_29) ;  /* 0x00000000000c4947 */ /* 0x000ff40003800000 */
[----:B------:R-:W-:-:S14]  /*0c20*/  DSETP.NEU.AND P4, PT, |R40|, +INF , PT ;  /* 0x7ff000002800742a */ /* 0x000fdc0003f8d200 */
[----:B------:R-:W-:Y:S01]  /*0c30*/  @!P4 MOV R10, 0x0 ;  /* 0x00000000000ac802 */ /* 0x000fe20000000f00 */
[----:B------:R-:W-:-:S07]  /*0c40*/  @!P4 IMAD.MOV.U32 R11, RZ, RZ, 0x7ff00000 ;  /* 0x7ff00000ff0bc424 */ /* 0x000fce00078e00ff */
.L_x_29:
[----:B------:R-:W-:Y:S05]  /*0c50*/  BSYNC.RECONVERGENT B1 ;  /* 0x0000000000017941 */ /* 0x000fea0003800200 */
.L_x_28:
[----:B------:R-:W-:Y:S01]  /*0c60*/  FSEL R10, R10, RZ, P3 ;  /* 0x000000ff0a0a7208 */ /* 0x000fe20001800000 */
[----:B------:R-:W-:Y:S01]  /*0c70*/  BSSY.RECONVERGENT B1, `(.L_x_30) ;  /* 0x0000008000017945 */ /* 0x000fe20003800200 */
[----:B------:R-:W-:Y:S01]  /*0c80*/  FSEL R11, R11, 1.875, P3 ;  /* 0x3ff000000b0b7808 */ /* 0x000fe20001800000 */
[----:B------:R-:W-:Y:S01]  /*0c90*/  IMAD.MOV.U32 R9, RZ, RZ, 0x40000000 ;  /* 0x40000000ff097424 */ /* 0x000fe200078e00ff */
[----:B------:R-:W-:-:S04]  /*0ca0*/  MOV R42, 0xcf0 ;  /* 0x00000cf0002a7802 */ /* 0x000fc80000000f00 */
[----:B------:R-:W-:-:S08]  /*0cb0*/  DADD R32, R32, R10 ;  /* 0x0000000020207229 */ /* 0x000fd0000000000a */
[----:B------:R-:W-:-:S10]  /*0cc0*/  DADD R12, -RZ, |R32| ;  /* 0x00000000ff0c7229 */ /* 0x000fd40000000520 */
[----:B------:R-:W-:-:S07]  /*0cd0*/  IMAD.MOV.U32 R43, RZ, RZ, R13 ;  /* 0x000000ffff2b7224 */ /* 0x000fce00078e000d */
[----:B------:R-:W-:Y:S05]  /*0ce0*/  CALL.REL.NOINC `($_Z12CalcTimeStepPdS_S_S_P17curandStateXORWOW$__internal_accurate_pow) ;  /* 0x0000002400c47944 */ /* 0x000fea0003c00000 */
[----:B------:R-:W-:Y:S05]  /*0cf0*/  BSYNC.RECONVERGENT B1 ;  /* 0x0000000000017941 */ /* 0x000fea0003800200 */
.L_x_30:
        /* <DEDUP_REMOVED lines=13> */
[----:B------:R-:W-:Y:S01]  /*0dd0*/  @!P4 IMAD.MOV.U32 R10, RZ, RZ, 0x0 ;  /* 0x00000000ff0ac424 */ /* 0x000fe200078e00ff */
[----:B------:R-:W-:-:S07]  /*0de0*/  @!P4 MOV R11, 0x7ff00000 ;  /* 0x7ff00000000bc802 */ /* 0x000fce0000000f00 */
.L_x_32:
[----:B------:R-:W-:Y:S05]  /*0df0*/  BSYNC.RECONVERGENT B1 ;  /* 0x0000000000017941 */ /* 0x000fea0003800200 */
.L_x_31:
[----:B------:R-:W-:Y:S01]  /*0e00*/  FSEL R32, R10, RZ, P3 ;  /* 0x000000ff0a207208 */ /* 0x000fe20001800000 */
[----:B------:R-:W-:Y:S01]  /*0e10*/  UMOV UR8, 0x812dea11 ;  /* 0x812dea1100087882 */ /* 0x000fe20000000000 */
[----:B------:R-:W-:Y:S01]  /*0e20*/  FSEL R33, R11, 1.875, P3 ;  /* 0x3ff000000b217808 */ /* 0x000fe20001800000 */
[----:B------:R-:W-:Y:S01]  /*0e30*/  UMOV UR9, 0x3d719799 ;  /* 0x3d71979900097882 */ /* 0x000fe20000000000 */
[----:B------:R-:W-:Y:S01]  /*0e40*/  BSSY.RECONVERGENT B2, `(.L_x_33) ;  /* 0x0000063000027945 */ /* 0x000fe20003800200 */
[----:B------:R-:W-:-:S03]  /*0e50*/  CS2R R12, SRZ ;  /* 0x00000000000c7805 */ /* 0x000fc6000001ff00 */
[----:B------:R-:W-:-:S14]  /*0e60*/  DSETP.GT.AND P3, PT, R32, UR8, PT ;  /* 0x0000000820007e2a */ /* 0x000fdc000bf64000 */
[----:B------:R-:W-:Y:S05]  /*0e70*/  @!P3 BRA `(.L_x_34) ;  /* 0x00000004007cb947 */ /* 0x000fea0003800000 */
[----:B------:R-:W-:Y:S01]  /*0e80*/  DADD R12, -RZ, |R24| ;  /* 0x00000000ff0c7229 */ /* 0x000fe20000000518 */
[----:B------:R-:W-:Y:S01]  /*0e90*/  BSSY.RECONVERGENT B1, `(.L_x_35) ;  /* 0x0000005000017945 */ /* 0x000fe20003800200 */
[----:B------:R-:W-:Y:S01]  /*0ea0*/  IMAD.MOV.U32 R9, RZ, RZ, 0x40100000 ;  /* 0x40100000ff097424 */ /* 0x000fe200078e00ff */
[----:B------:R-:W-:-:S07]  /*0eb0*/  MOV R42, 0xee0 ;  /* 0x00000ee0002a7802 */ /* 0x000fce0000000f00 */
[----:B------:R-:W-:-:S07]  /*0ec0*/  IMAD.MOV.U32 R43, RZ, RZ, R13 ;  /* 0x000000ffff2b7224 */ /* 0x000fce00078e000d */
[----:B------:R-:W-:Y:S05]  /*0ed0*/  CALL.REL.NOINC `($_Z12CalcTimeStepPdS_S_S_P17curandStateXORWOW$__internal_accurate_pow) ;  /* 0x0000002400487944 */ /* 0x000fea0003c00000 */
[----:B------:R-:W-:Y:S05]  /*0ee0*/  BSYNC.RECONVERGENT B1 ;  /* 0x0000000000017941 */ /* 0x000fea0003800200 */
.L_x_35:
[----:B------:R-:W-:Y:S01]  /*0ef0*/  DADD R12, R24, 4 ;  /* 0x40100000180c7429 */ /* 0x000fe20000000000 */
[----:B------:R-:W-:Y:S01]  /*0f00*/  BSSY.RECONVERGENT B1, `(.L_x_36) ;  /* 0x000000e000017945 */ /* 0x000fe20003800200 */
[----:B------:R-:W-:Y:S01]  /*0f10*/  DADD R42, -RZ, |R16| ;  /* 0x00000000ff2a7229 */ /* 0x000fe20000000510 */
[----:B------:R-:W-:Y:S01]  /*0f20*/  IMAD.MOV.U32 R11, RZ, RZ, R9 ;  /* 0x000000ffff0b7224 */ /* 0x000fe200078e0009 */
[----:B------:R-:W-:-:S06]  /*0f30*/  @!P0 CS2R R10, SRZ ;  /* 0x00000000000a8805 */ /* 0x000fcc000001ff00 */
[----:B------:R-:W-:-:S04]  /*0f40*/  LOP3.LUT R12, R13, 0x7ff00000, RZ, 0xc0, !PT ;  /* 0x7ff000000d0c7812 */ /* 0x000fc800078ec0ff */
[----:B------:R-:W-:Y:S01]  /*0f50*/  ISETP.NE.AND P3, PT, R12, 0x7ff00000, PT ;  /* 0x7ff000000c00780c */ /* 0x000fe20003f65270 */
[----:B------:R-:W-:-:S12]  /*0f60*/  IMAD.MOV.U32 R12, RZ, RZ, R42 ;  /* 0x000000ffff0c7224 */ /* 0x000fd800078e002a */
[----:B------:R-:W-:Y:S05]  /*0f70*/  @P3 BRA `(.L_x_37) ;  /* 0x0000000000183947 */ /* 0x000fea0003800000 */
[----:B------:R-:W-:-:S14]  /*0f80*/  DSETP.NAN.AND P0, PT, R24, R24, PT ;  /* 0x000000181800722a */ /* 0x000fdc0003f08000 */
[----:B------:R-:W-:Y:S01]  /*0f90*/  @P0 DADD R10, R24, 4 ;  /* 0x40100000180a0429 */ /* 0x000fe20000000000 */
[----:B------:R-:W-:Y:S10]  /*0fa0*/  @P0 BRA `(.L_x_37) ;  /* 0x00000000000c0947 */ /* 0x000ff40003800000 */
[----:B------:R-:W-:-:S14]  /*0fb0*/  DSETP.NEU.AND P0, PT, |R24|, +INF , PT ;  /* 0x7ff000001800742a */ /* 0x000fdc0003f0d200 */
[----:B------:R-:W-:Y:S01]  /*0fc0*/  @!P0 IMAD.MOV.U32 R10, RZ, RZ, 0x0 ;  /* 0x00000000ff0a8424 */ /* 0x000fe200078e00ff */
[----:B------:R-:W-:-:S07]  /*0fd0*/  @!P0 MOV R11, 0x7ff00000 ;  /* 0x7ff00000000b8802 */ /* 0x000fce0000000f00 */
.L_x_37:
[----:B------:R-:W-:Y:S05]  /*0fe0*/  BSYNC.RECONVERGENT B1 ;  /* 0x0000000000017941 */ /* 0x000fea0003800200 */
.L_x_36:
[----:B------:R-:W-:Y:S01]  /*0ff0*/  BSSY.RECONVERGENT B1, `(.L_x_38) ;  /* 0x0000006000017945 */ /* 0x000fe20003800200 */
[----:B------:R-:W-:Y:S01]  /*1000*/  FSEL R24, R10, RZ, P2 ;  /* 0x000000ff0a187208 */ /* 0x000fe20001000000 */
[----:B------:R-:W-:Y:S01]  /*1010*/  IMAD.MOV.U32 R9, RZ, RZ, 0x40100000 ;  /* 0x40100000ff097424 */ /* 0x000fe200078e00ff */
[----:B------:R-:W-:Y:S02]  /*1020*/  FSEL R25, R11, 1.875, P2 ;  /* 0x3ff000000b197808 */ /* 0x000fe40001000000 */
[----:B------:R-:W-:-:S07]  /*1030*/  MOV R42, 0x1050 ;  /* 0x00001050002a7802 */ /* 0x000fce0000000f00 */
[----:B------:R-:W-:Y:S05]  /*1040*/  CALL.REL.NOINC `($_Z12CalcTimeStepPdS_S_S_P17curandStateXORWOW$__internal_accurate_pow) ;  /* 0x0000002000ec7944 */ /* 0x000fea0003c00000 */
[----:B------:R-:W-:Y:S05]  /*1050*/  BSYNC.RECONVERGENT B1 ;  /* 0x0000000000017941 */ /* 0x000fea0003800200 */
.L_x_38:
[C---:B------:R-:W-:Y:S01]  /*1060*/  DADD R12, R16.reuse, 4 ;  /* 0x40100000100c7429 */ /* 0x040fe20000000000 */
[----:B------:R-:W-:Y:S01]  /*1070*/  BSSY.RECONVERGENT B1, `(.L_x_39) ;  /* 0x000000e000017945 */ /* 0x000fe20003800200 */
[----:B------:R-:W-:Y:S01]  /*1080*/  DSETP.NEU.AND P2, PT, R16, 1, PT ;  /* 0x3ff000001000742a */ /* 0x000fe20003f4d000 */
[----:B------:R-:W-:Y:S01]  /*1090*/  IMAD.MOV.U32 R11, RZ, RZ, R9 ;  /* 0x000000ffff0b7224 */ /* 0x000fe200078e0009 */
[----:B------:R-:W-:-:S06]  /*10a0*/  @!P1 CS2R R10, SRZ ;  /* 0x00000000000a9805 */ /* 0x000fcc000001ff00 */
[----:B------:R-:W-:-:S04]  /*10b0*/  LOP3.LUT R12, R13, 0x7ff00000, RZ, 0xc0, !PT ;  /* 0x7ff000000d0c7812 */ /* 0x000fc800078ec0ff */
[----:B------:R-:W-:Y:S01]  /*10c0*/  ISETP.NE.AND P0, PT, R12, 0x7ff00000, PT ;  /* 0x7ff000000c00780c */ /* 0x000fe20003f05270 */
[----:B------:R-:W-:-:S12]  /*10d0*/  DADD R12, -RZ, |R40| ;  /* 0x00000000ff0c7229 */ /* 0x000fd80000000528 */
[----:B------:R-:W-:Y:S05]  /*10e0*/  @P0 BRA `(.L_x_40) ;  /* 0x0000000000180947 */ /* 0x000fea0003800000 */
[----:B------:R-:W-:-:S14]  /*10f0*/  DSETP.NAN.AND P0, PT, R16, R16, PT ;  /* 0x000000101000722a */ /* 0x000fdc0003f08000 */
[----:B------:R-:W-:Y:S01]  /*1100*/  @P0 DADD R10, R16, 4 ;  /* 0x40100000100a0429 */ /* 0x000fe20000000000 */
[----:B------:R-:W-:Y:S10]  /*1110*/  @P0 BRA `(.L_x_40) ;  /* 0x00000000000c0947 */ /* 0x000ff40003800000 */
[----:B------:R-:W-:-:S14]  /*1120*/  DSETP.NEU.AND P0, PT, |R16|, +INF , PT ;  /* 0x7ff000001000742a */ /* 0x000fdc0003f0d200 */
[----:B------:R-:W-:Y:S02]  /*1130*/  @!P0 IMAD.MOV.U32 R10, RZ, RZ, 0x0 ;  /* 0x00000000ff0a8424 */ /* 0x000fe400078e00ff */
[----:B------:R-:W-:-:S07]  /*1140*/  @!P0 IMAD.MOV.U32 R11, RZ, RZ, 0x7ff00000 ;  /* 0x7ff00000ff0b8424 */ /* 0x000fce00078e00ff */
.L_x_40:
[----:B------:R-:W-:Y:S05]  /*1150*/  BSYNC.RECONVERGENT B1 ;  /* 0x0000000000017941 */ /* 0x000fea0003800200 */
.L_x_39:
[----:B------:R-:W-:Y:S01]  /*1160*/  FSEL R10, R10, RZ, P2 ;  /* 0x000000ff0a0a7208 */ /* 0x000fe20001000000 */
[----:B------:R-:W-:Y:S01]  /*1170*/  DSETP.NEU.AND P0, PT, R40, RZ, PT ;  /* 0x000000ff2800722a */ /* 0x000fe20003f0d000 */
[----:B------:R-:W-:Y:S01]  /*1180*/  FSEL R11, R11, 1.875, P2 ;  /* 0x3ff000000b0b7808 */ /* 0x000fe20001000000 */
[----:B------:R-:W-:Y:S01]  /*1190*/  BSSY.RECONVERGENT B1, `(.L_x_41) ;  /* 0x0000006000017945 */ /* 0x000fe20003800200 */
[----:B------:R-:W-:Y:S01]  /*11a0*/  IMAD.MOV.U32 R43, RZ, RZ, R13 ;  /* 0x000000ffff2b7224 */ /* 0x000fe200078e000d */
[----:B------:R-:W-:Y:S02]  /*11b0*/  MOV R9, 0x40100000 ;  /* 0x4010000000097802 */ /* 0x000fe40000000f00 */
[----:B------:R-:W-:Y:S01]  /*11c0*/  MOV R42, 0x11f0 ;  /* 0x000011f0002a7802 */ /* 0x000fe20000000f00 */
[----:B------:R-:W-:-:S11]  /*11d0*/  DADD R24, R24, R10 ;  /* 0x0000000018187229 */ /* 0x000fd6000000000a */
[----:B------:R-:W-:Y:S05]  /*11e0*/  CALL.REL.NOINC `($_Z12CalcTimeStepPdS_S_S_P17curandStateXORWOW$__internal_accurate_pow) ;  /* 0x0000002000847944 */ /* 0x000fea0003c00000 */
[----:B------:R-:W-:Y:S05]  /*11f0*/  BSYNC.RECONVERGENT B1 ;  /* 0x0000000000017941 */ /* 0x000fea0003800200 */
.L_x_41:
[----:B------:R-:W0:Y:S01]  /*1200*/  MUFU.RCP64H R15, R33 ;  /* 0x00000021000f7308 */ /* 0x000e220000001800 */
[----:B------:R-:W-:Y:S01]  /*1210*/  IMAD.MOV.U32 R14, RZ, RZ, 0x1 ;  /* 0x00000001ff0e7424 */ /* 0x000fe200078e00ff */
[C---:B------:R-:W-:Y:S01]  /*1220*/  DADD R12, R40.reuse, 4 ;  /* 0x40100000280c7429 */ /* 0x040fe20000000000 */
[----:B------:R-:W-:Y:S01]  /*1230*/  BSSY.RECONVERGENT B1, `(.L_x_42) ;  /* 0x0000011000017945 */ /* 0x000fe20003800200 */
[----:B------:R-:W-:Y:S01]  /*1240*/  DSETP.NEU.AND P2, PT, R40, 1, PT ;  /* 0x3ff000002800742a */ /* 0x000fe20003f4d000 */
[----:B------:R-:W-:Y:S01]  /*1250*/  IMAD.MOV.U32 R11, RZ, RZ, R9 ;  /* 0x000000ffff0b7224 */ /* 0x000fe200078e0009 */
[----:B------:R-:W-:-:S06]  /*1260*/  @!P0 CS2R R10, SRZ ;  /* 0x00000000000a8805 */ /* 0x000fcc000001ff00 */
[----:B------:R-:W-:-:S04]  /*1270*/  LOP3.LUT R12, R13, 0x7ff00000, RZ, 0xc0, !PT ;  /* 0x7ff000000d0c7812 */ /* 0x000fc800078ec0ff */
[----:B------:R-:W-:Y:S01]  /*1280*/  ISETP.NE.AND P1, PT, R12, 0x7ff00000, PT ;  /* 0x7ff000000c00780c */ /* 0x000fe20003f25270 */
[----:B0-----:R-:W-:-:S08]  /*1290*/  DFMA R16, -R32, R14, 1 ;  /* 0x3ff000002010742b */ /* 0x001fd0000000010e */
[----:B------:R-:W-:-:S08]  /*12a0*/  DFMA R16, R16, R16, R16 ;  /* 0x000000101010722b */ /* 0x000fd00000000010 */
[----:B------:R-:W-:-:S08]  /*12b0*/  DFMA R16, R14, R16, R14 ;  /* 0x000000100e10722b */ /* 0x000fd0000000000e */
[----:B------:R-:W-:Y:S01]  /*12c0*/  DFMA R12, -R32, R16, 1 ;  /* 0x3ff00000200c742b */ /* 0x000fe20000000110 */
[----:B------:R-:W-:Y:S10]  /*12d0*/  @P1 BRA `(.L_x_43) ;  /* 0x0000000000181947 */ /* 0x000ff40003800000 */
[----:B------:R-:W-:-:S14]  /*12e0*/  DSETP.NAN.AND P0, PT, R40, R40, PT ;  /* 0x000000282800722a */ /* 0x000fdc0003f08000 */
[----:B------:R-:W-:Y:S01]  /*12f0*/  @P0 DADD R10, R40, 4 ;  /* 0x40100000280a0429 */ /* 0x000fe20000000000 */
[----:B------:R-:W-:Y:S10]  /*1300*/  @P0 BRA `(.L_x_43) ;  /* 0x00000000000c0947 */ /* 0x000ff40003800000 */
[----:B------:R-:W-:-:S14]  /*1310*/  DSETP.NEU.AND P0, PT, |R40|, +INF , PT ;  /* 0x7ff000002800742a */ /* 0x000fdc0003f0d200 */
[----:B------:R-:W-:Y:S02]  /*1320*/  @!P0 IMAD.MOV.U32 R10, RZ, RZ, 0x0 ;  /* 0x00000000ff0a8424 */ /* 0x000fe400078e00ff */
[----:B------:R-:W-:-:S07]  /*1330*/  @!P0 IMAD.MOV.U32 R11, RZ, RZ, 0x7ff00000 ;  /* 0x7ff00000ff0b8424 */ /* 0x000fce00078e00ff */
.L_x_43:
[----:B------:R-:W-:Y:S05]  /*1340*/  BSYNC.RECONVERGENT B1 ;  /* 0x0000000000017941 */ /* 0x000fea0003800200 */
.L_x_42:
[----:B------:R-:W-:Y:S01]  /*1350*/  FSEL R10, R10, RZ, P2 ;  /* 0x000000ff0a0a7208 */ /* 0x000fe20001000000 */
[----:B------:R-:W-:Y:S01]  /*1360*/  DFMA R12, R16, R12, R16 ;  /* 0x0000000c100c722b */ /* 0x000fe20000000010 */
[----:B------:R-:W-:Y:S01]  /*1370*/  FSEL R11, R11, 1.875, P2 ;  /* 0x3ff000000b0b7808 */ /* 0x000fe20001000000 */
[----:B------:R-:W-:Y:S05]  /*1380*/  BSSY.RECONVERGENT B3, `(.L_x_34) ;  /* 0x000000e000037945 */ /* 0x000fea0003800200 */
[----:B------:R-:W-:-:S08]  /*1390*/  DADD R24, R24, R10 ;  /* 0x0000000018187229 */ /* 0x000fd0000000000a */
        /* <DEDUP_REMOVED lines=8> */
[----:B------:R-:W-:Y:S02]  /*1420*/  MOV R9, R25 ;  /* 0x0000001900097202 */ /* 0x000fe40000000f00 */
[----:B------:R-:W-:-:S07]  /*1430*/  MOV R10, 0x1450 ;  /* 0x00001450000a7802 */ /* 0x000fce0000000f00 */
[----:B------:R-:W-:Y:S05]  /*1440*/  CALL.REL.NOINC `($__internal_0_$__cuda_sm20_div_rn_f64_full) ;  /* 0x0000001800607944 */ /* 0x000fea0003c00000 */
[----:B------:R-:W-:-:S07]  /*1450*/  IMAD.MOV.U32 R13, RZ, RZ, R9 ;  /* 0x000000ffff0d7224 */ /* 0x000fce00078e0009 */
.L_x_44:
[----:B------:R-:W-:Y:S05]  /*1460*/  BSYNC.RECONVERGENT B3 ;  /* 0x0000000000037941 */ /* 0x000fea0003800200 */
.L_x_34:
[----:B------:R-:W-:Y:S05]  /*1470*/  BSYNC.RECONVERGENT B2 ;  /* 0x0000000000027941 */ /* 0x000fea0003800200 */
.L_x_33:
[----:B------:R-:W0:Y:S01]  /*1480*/  LDC.64 R26, c[0x0][0x3a0] ;  /* 0x0000e800ff1a7b82 */ /* 0x000e220000000a00 */
[----:B------:R-:W1:Y:S07]  /*1490*/  LDCU.64 UR8, c[0x3][0xb0] ;  /* 0x00c01600ff0877ac */ /* 0x000e6e0008000a00 */
[----:B------:R-:W2:Y:S08]  /*14a0*/  LDC.64 R28, c[0x3][0x98] ;  /* 0x00c02600ff1c7b82 */ /* 0x000eb00000000a00 */
[----:B------:R-:W3:Y:S01]  /*14b0*/  LDC.64 R30, c[0x3][0x90] ;  /* 0x00c02400ff1e7b82 */ /* 0x000ee20000000a00 */
[----:B0-----:R-:W-:-:S05]  /*14c0*/  IMAD.WIDE R26, R8, 0x30, R26 ;  /* 0x00000030081a7825 */ /* 0x001fca00078e021a */
[----:B------:R-:W4:Y:S04]  /*14d0*/  LDG.E.64 R10, desc[UR6][R26.64] ;  /* 0x000000061a0a7981 */ /* 0x000f28000c1e1b00 */
[----:B------:R-:W5:Y:S04]  /*14e0*/  LDG.E.64 R16, desc[UR6][R26.64+0x10] ;  /* 0x000010061a107981 */ /* 0x000f68000c1e1b00 */
[----:B------:R-:W2:Y:S01]  /*14f0*/  LDG.E.64 R24, desc[UR6][R26.64+0x8] ;  /* 0x000008061a187981 */ /* 0x000ea2000c1e1b00 */
[----:B----4-:R-:W-:Y:S01]  /*1500*/  SHF.R.U32.HI R14, RZ, 0x2, R11 ;  /* 0x00000002ff0e7819 */ /* 0x010fe2000001160b */
[----:B------:R-:W-:-:S03]  /*1510*/  VIADD R10, R10, 0x587c5 ;  /* 0x000587c50a0a7836 */ /* 0x000fc60000000000 */
[----:B------:R-:W-:Y:S01]  /*1520*/  LOP3.LUT R14, R14, R11, RZ, 0x3c, !PT ;  /* 0x0000000b0e0e7212 */ /* 0x000fe200078e3cff */
[----:B-----5:R-:W-:Y:S01]  /*1530*/  IMAD.SHL.U32 R9, R17, 0x10, RZ ;  /* 0x0000001011097824 */ /* 0x020fe200078e00ff */
[----:B------:R-:W-:Y:S01]  /*1540*/  MOV R33, R16 ;  /* 0x0000001000217202 */ /* 0x000fe20000000f00 */
[----:B--2---:R-:W-:Y:S02]  /*1550*/  IMAD.MOV.U32 R32, RZ, RZ, R25 ;  /* 0x000000ffff207224 */ /* 0x004fe400078e0019 */
[----:B------:R-:W-:-:S03]  /*1560*/  IMAD.SHL.U32 R11, R14, 0x2, RZ ;  /* 0x000000020e0b7824 */ /* 0x000fc600078e00ff */
[----:B------:R0:W-:Y:S02]  /*1570*/  STG.E.64 desc[UR6][R26.64+0x8], R32 ;  /* 0x000008201a007986 */ /* 0x0001e4000c101b06 */
[----:B------:R-:W-:Y:S01]  /*1580*/  LOP3.LUT R14, R14, R11, R9, 0x96, !PT ;  /* 0x0000000b0e0e7212 */ /* 0x000fe200078e9609 */
[----:B------:R-:W-:-:S03]  /*1590*/  IMAD.MOV.U32 R11, RZ, RZ, R24 ;  /* 0x000000ffff0b7224 */ /* 0x000fc600078e0018 */
[----:B------:R-:W-:Y:S01]  /*15a0*/  LOP3.LUT R15, R14, R17, RZ, 0x3c, !PT ;  /* 0x000000110e0f7212 */ /* 0x000fe200078e3cff */
[----:B------:R-:W-:Y:S01]  /*15b0*/  IMAD.MOV.U32 R14, RZ, RZ, R17 ;  /* 0x000000ffff0e7224 */ /* 0x000fe200078e0011 */
[----:B------:R0:W-:Y:S04]  /*15c0*/  STG.E.64 desc[UR6][R26.64], R10 ;  /* 0x0000000a1a007986 */ /* 0x0001e8000c101b06 */
[----:B------:R0:W-:Y:S04]  /*15d0*/  STG.E.64 desc[UR6][R26.64+0x10], R14 ;  /* 0x0000100e1a007986 */ /* 0x0001e8000c101b06 */
[----:B------:R-:W1:Y:S01]  /*15e0*/  LDG.E.64 R24, desc[UR6][R18.64] ;  /* 0x0000000612187981 */ /* 0x000e62000c1e1b00 */
[----:B------:R-:W-:Y:S01]  /*15f0*/  DADD R16, -R12, 1 ;  /* 0x3ff000000c107429 */ /* 0x000fe20000000100 */
[----:B------:R-:W-:Y:S01]  /*1600*/  BSSY.RECONVERGENT B1, `(.L_x_45) ;  /* 0x0000013000017945 */ /* 0x000fe20003800200 */
[----:B------:R-:W-:-:S08]  /*1610*/  DMUL R12, R28, -4 ;  /* 0xc01000001c0c7828 */ /* 0x000fd00000000000 */
[----:B------:R-:W-:Y:S02]  /*1620*/  DFMA R12, R12, R16, 1 ;  /* 0x3ff000000c0c742b */ /* 0x000fe40000000010 */
[----:B-1----:R-:W-:-:S08]  /*1630*/  DADD R24, -R24, UR8 ;  /* 0x0000000818187e29 */ /* 0x002fd00008000100 */
[----:B---3--:R-:W-:-:S08]  /*1640*/  DMUL R24, R24, R30 ;  /* 0x0000001e18187228 */ /* 0x008fd00000000000 */
[----:B------:R-:W-:-:S08]  /*1650*/  DMUL R24, R12, R24 ;  /* 0x000000180c187228 */ /* 0x000fd00000000000 */
[----:B------:R-:W-:Y:S02]  /*1660*/  DSETP.GT.AND P0, PT, |R24|, 1, PT ;  /* 0x3ff000001800742a */ /* 0x000fe40003f04200 */
[----:B------:R-:W-:-:S10]  /*1670*/  DADD R12, -RZ, |R24| ;  /* 0x00000000ff0c7229 */ /* 0x000fd40000000518 */
[----:B------:R-:W-:Y:S01]  /*1680*/  IMAD.MOV.U32 R16, RZ, RZ, R12 ;  /* 0x000000ffff107224 */ /* 0x000fe200078e000c */
[----:B------:R-:W-:Y:S01]  /*1690*/  MOV R17, R13 ;  /* 0x0000000d00117202 */ /* 0x000fe20000000f00 */
[----:B0-----:R-:W-:Y:S06]  /*16a0*/  @!P0 BRA `(.L_x_46) ;  /* 0x0000000000208947 */ /* 0x001fec0003800000 */
[----:B------:R-:W0:Y:S01]  /*16b0*/  MUFU.RCP64H R13, R13 ;  /* 0x0000000d000d7308 */ /* 0x000e220000001800 */
[----:B------:R-:W-:Y:S01]  /*16c0*/  IMAD.MOV.U32 R12, RZ, RZ, RZ ;  /* 0x000000ffff0c7224 */ /* 0x000fe200078e00ff */
[----:B------:R-:W-:-:S05]  /*16d0*/  DSETP.NEU.AND P1, PT, |R24|, +INF , PT ;  /* 0x7ff000001800742a */ /* 0x000fca0003f2d200 */
[----:B0-----:R-:W-:-:S08]  /*16e0*/  DFMA R16, -|R24|, R12, 1 ;  /* 0x3ff000001810742b */ /* 0x001fd0000000030c */
[----:B------:R-:W-:-:S08]  /*16f0*/  DFMA R16, R16, R16, R16 ;  /* 0x000000101010722b */ /* 0x000fd00000000010 */
[----:B------:R-:W-:-:S10]  /*1700*/  DFMA R16, R12, R16, R12 ;  /* 0x000000100c10722b */ /* 0x000fd4000000000c */
[----:B------:R-:W-:Y:S02]  /*1710*/  FSEL R16, R16, RZ, P1 ;  /* 0x000000ff10107208 */ /* 0x000fe40000800000 */
[----:B------:R-:W-:-:S07]  /*1720*/  FSEL R17, R17, RZ, P1 ;  /* 0x000000ff11117208 */ /* 0x000fce0000800000 */
.L_x_46:
[----:B------:R-:W-:Y:S05]  /*1730*/  BSYNC.RECONVERGENT B1 ;  /* 0x0000000000017941 */ /* 0x000fea0003800200 */
.L_x_45:
[----:B------:R-:W-:Y:S01]  /*1740*/  DMUL R12, R16, R16 ;  /* 0x00000010100c7228 */ /* 0x000fe20000000000 */
[----:B------:R-:W-:Y:S01]  /*1750*/  IMAD.MOV.U32 R26, RZ, RZ, -0x2449a4b7 ;  /* 0xdbb65b49ff1a7424 */ /* 0x000fe200078e00ff */
[----:B------:R-:W-:Y:S01]  /*1760*/  UMOV UR8, 0x2a25ff7e ;  /* 0x2a25ff7e00087882 */ /* 0x000fe20000000000 */
[----:B------:R-:W-:Y:S01]  /*1770*/  IMAD.MOV.U32 R27, RZ, RZ, 0x3f2d3b63 ;  /* 0x3f2d3b63ff1b7424 */ /* 0x000fe200078e00ff */
[----:B------:R-:W-:Y:S01]  /*1780*/  UMOV UR9, 0x3ef53e1d ;  /* 0x3ef53e1d00097882 */ /* 0x000fe20000000000 */
[----:B------:R-:W0:Y:S01]  /*1790*/  MUFU.RCP64H R29, 3.1415920257568359375 ;  /* 0x400921fb001d7908 */ /* 0x000e220000001800 */
[----:B------:R-:W-:Y:S01]  /*17a0*/  IMAD.MOV.U32 R28, RZ, RZ, 0x1 ;  /* 0x00000001ff1c7424 */ /* 0x000fe200078e00ff */
[----:B------:R-:W1:Y:S01]  /*17b0*/  LDCU.64 UR10, c[0x3][0x88] ;  /* 0x00c01100ff0a77ac */ /* 0x000e620008000a00 */
[----:B------:R-:W2:Y:S01]  /*17c0*/  LDC R24, c[0x3][0x8c] ;  /* 0x00c02300ff187b82 */ /* 0x000ea20000000800 */
[----:B------:R-:W-:Y:S01]  /*17d0*/  DFMA R26, R12, -UR8, R26 ;  /* 0x800000080c1a7c2b */ /* 0x000fe2000800001a */
[----:B------:R-:W-:Y:S01]  /*17e0*/  IMAD.IADD R10, R15, 0x1, R10 ;  /* 0x000000010f0a7824 */ /* 0x000fe200078e020a */
[----:B------:R-:W-:Y:S01]  /*17f0*/  UMOV UR8, 0x8dde082e ;  /* 0x8dde082e00087882 */ /* 0x000fe20000000000 */
[----:B------:R-:W-:Y:S01]  /*1800*/  UMOV UR9, 0x3f531278 ;  /* 0x3f53127800097882 */ /* 0x000fe20000000000 */
[----:B------:R-:W-:-:S02]  /*1810*/  IMAD.MOV.U32 R14, RZ, RZ, 0x2f800000 ;  /* 0x2f800000ff0e7424 */ /* 0x000fc400078e00ff */
[----:B------:R-:W-:Y:S02]  /*1820*/  I2FP.F32.U32 R9, R10 ;  /* 0x0000000a00097245 */ /* 0x000fe40000201000 */
[----:B------:R-:W-:Y:S01]  /*1830*/  DFMA R26, R12, R26, -UR8 ;  /* 0x800000080c1a7e2b */ /* 0x000fe2000800001a */
[----:B------:R-:W-:Y:S01]  /*1840*/  UMOV UR8, 0xc8249315 ;  /* 0xc824931500087882 */ /* 0x000fe20000000000 */
[----:B------:R-:W-:Y:S01]  /*1850*/  UMOV UR9, 0x3f6f9690 ;  /* 0x3f6f969000097882 */ /* 0x000fe20000000000 */
[----:B------:R-:W-:-:S05]  /*1860*/  FFMA R9, R9, R14, 1.1641532182693481445e-10 ;  /* 0x2f00000009097423 */ /* 0x000fca000000000e */
[----:B------:R-:W-:Y:S01]  /*1870*/  DFMA R26, R12, R26, UR8 ;  /* 0x000000080c1a7e2b */ /* 0x000fe2000800001a */
[----:B------:R-:W-:Y:S01]  /*1880*/  UMOV UR8, 0xabc7cf0d ;  /* 0xabc7cf0d00087882 */ /* 0x000fe20000000000 */
[----:B------:R-:W-:Y:S01]  /*1890*/  UMOV UR9, 0x3f82cf5a ;  /* 0x3f82cf5a00097882 */ /* 0x000fe20000000000 */
[----:B--2---:R-:W-:-:S05]  /*18a0*/  FSETP.GEU.AND P2, PT, |R24|, 6.5827683646048100446e-37, PT ;  /* 0x036000001800780b */ /* 0x004fca0003f4e200 */
[----:B------:R-:W-:Y:S01]  /*18b0*/  DFMA R26, R12, R26, -UR8 ;  /* 0x800000080c1a7e2b */ /* 0x000fe2000800001a */
[----:B------:R-:W-:Y:S01]  /*18c0*/  UMOV UR8, 0xb2a3bfde ;  /* 0xb2a3bfde00087882 */ /* 0x000fe20000000000 */
[----:B------:R-:W-:-:S06]  /*18d0*/  UMOV UR9, 0x3f9162b0 ;  /* 0x3f9162b000097882 */ /* 0x000fcc0000000000 */
[----:B------:R-:W-:Y:S01]  /*18e0*/  DFMA R26, R12, R26, UR8 ;  /* 0x000000080c1a7e2b */ /* 0x000fe2000800001a */
[----:B------:R-:W-:Y:S01]  /*18f0*/  UMOV UR8, 0xfeb6fc6b ;  /* 0xfeb6fc6b00087882 */ /* 0x000fe20000000000 */
[----:B------:R-:W-:-:S06]  /*1900*/  UMOV UR9, 0x3f9a7256 ;  /* 0x3f9a725600097882 */ /* 0x000fcc0000000000 */
        /* <DEDUP_REMOVED lines=20> */
[----:B------:R-:W-:Y:S01]  /*1a50*/  IMAD.MOV.U32 R26, RZ, RZ, 0x54442d18 ;  /* 0x54442d18ff1a7424 */ /* 0x000fe200078e00ff */
[----:B------:R-:W-:Y:S01]  /*1a60*/  MOV R27, 0x400921fb ;  /* 0x400921fb001b7802 */ /* 0x000fe20000000f00 */
[----:B------:R-:W-:-:S04]  /*1a70*/  UMOV UR9, 0x3fb3b12b ;  /* 0x3fb3b12b00097882 */ /* 0x000fc80000000000 */
[----:B------:R-:W-:Y:S01]  /*1a80*/  DFMA R30, R12, R30, UR8 ;  /* 0x000000080c1e7e2b */ /* 0x000fe2000800001e */
[----:B------:R-:W-:Y:S01]  /*1a90*/  UMOV UR8, 0x22f8dc5c ;  /* 0x22f8dc5c00087882 */ /* 0x000fe20000000000 */
[----:B0-----:R-:W-:Y:S01]  /*1aa0*/  DFMA R32, R28, -R26, 1 ;  /* 0x3ff000001c20742b */ /* 0x001fe2000000081a */
[----:B------:R-:W-:-:S05]  /*1ab0*/  UMOV UR9, 0x3fb745d0 ;  /* 0x3fb745d000097882 */ /* 0x000fca0000000000 */
[----:B------:R-:W-:Y:S01]  /*1ac0*/  DFMA R30, R12, R30, -UR8 ;  /* 0x800000080c1e7e2b */ /* 0x000fe2000800001e */
[----:B------:R-:W-:Y:S01]  /*1ad0*/  UMOV UR8, 0x9dfe927 ;  /* 0x09dfe92700087882 */ /* 0x000fe20000000000 */
[----:B------:R-:W-:Y:S01]  /*1ae0*/  DFMA R32, R32, R32, R32 ;  /* 0x000000202020722b */ /* 0x000fe20000000020 */
[----:B------:R-:W-:-:S05]  /*1af0*/  UMOV UR9, 0x3fbc71c7 ;  /* 0x3fbc71c700097882 */ /* 0x000fca0000000000 */
[----:B------:R-:W-:Y:S01]  /*1b00*/  DFMA R30, R12, R30, UR8 ;  /* 0x000000080c1e7e2b */ /* 0x000fe2000800001e */
[----:B------:R-:W-:Y:S01]  /*1b10*/  UMOV UR8, 0x91fa1744 ;  /* 0x91fa174400087882 */ /* 0x000fe20000000000 */
[----:B------:R-:W-:Y:S01]  /*1b20*/  DFMA R28, R28, R32, R28 ;  /* 0x000000201c1c722b */ /* 0x000fe2000000001c */
[----:B------:R-:W-:-:S05]  /*1b30*/  UMOV UR9, 0x3fc24924 ;  /* 0x3fc2492400097882 */ /* 0x000fca0000000000 */
[----:B------:R-:W-:Y:S01]  /*1b40*/  DFMA R30, R12, R30, -UR8 ;  /* 0x800000080c1e7e2b */ /* 0x000fe2000800001e */
[----:B------:R-:W-:Y:S01]  /*1b50*/  UMOV UR8, 0x999840d2 ;  /* 0x999840d200087882 */ /* 0x000fe20000000000 */
[----:B------:R-:W-:Y:S01]  /*1b60*/  DFMA R32, R28, -R26, 1 ;  /* 0x3ff000001c20742b */ /* 0x000fe2000000081a */
[----:B------:R-:W-:-:S05]  /*1b70*/  UMOV UR9, 0x3fc99999 ;  /* 0x3fc9999900097882 */ /* 0x000fca0000000000 */
[----:B------:R-:W-:Y:S01]  /*1b80*/  DFMA R30, R12, R30, UR8 ;  /* 0x000000080c1e7e2b */ /* 0x000fe2000800001e */
[----:B------:R-:W-:Y:S01]  /*1b90*/  UMOV UR8, 0x5555544c ;  /* 0x5555544c00087882 */ /* 0x000fe20000000000 */
[----:B------:R-:W-:Y:S01]  /*1ba0*/  DFMA R28, R28, R32, R28 ;  /* 0x000000201c1c722b */ /* 0x000fe2000000001c */
[----:B------:R-:W-:-:S05]  /*1bb0*/  UMOV UR9, 0x3fd55555 ;  /* 0x3fd5555500097882 */ /* 0x000fca0000000000 */
[----:B------:R-:W-:Y:S01]  /*1bc0*/  DFMA R32, R12, R30, -UR8 ;  /* 0x800000080c207e2b */ /* 0x000fe2000800001e */
[----:B------:R-:W-:Y:S01]  /*1bd0*/  UMOV UR8, 0x54442d18 ;  /* 0x54442d1800087882 */ /* 0x000fe20000000000 */
[----:B-1----:R-:W-:Y:S01]  /*1be0*/  DMUL R30, R28, UR10 ;  /* 0x0000000a1c1e7c28 */ /* 0x002fe20008000000 */
[----:B------:R-:W-:-:S05]  /*1bf0*/  UMOV UR9, 0x3ff921fb ;  /* 0x3ff921fb00097882 */ /* 0x000fca0000000000 */
[----:B------:R-:W-:Y:S02]  /*1c00*/  DMUL R32, R12, R32 ;  /* 0x000000200c207228 */ /* 0x000fe40000000000 */
[----:B------:R-:W-:-:S06]  /*1c10*/  DFMA R12, R30, -R26, UR10 ;  /* 0x0000000a1e0c7e2b */ /* 0x000fcc000800081a */
[----:B------:R-:W-:Y:S02]  /*1c20*/  DFMA R26, R32, R16, R16 ;  /* 0x00000010201a722b */ /* 0x000fe40000000010 */
[----:B------:R-:W-:Y:S01]  /*1c30*/  DFMA R12, R28, R12, R30 ;  /* 0x0000000c1c0c722b */ /* 0x000fe2000000001e */
[----:B------:R0:W1:Y:S05]  /*1c40*/  F2F.F64.F32 R16, R9 ;  /* 0x0000000900107310 */ /* 0x00006a0000201800 */
[----:B------:R-:W-:-:S04]  /*1c50*/  DADD R10, -R26, UR8 ;  /* 0x000000081a0a7e29 */ /* 0x000fc80008000100 */
[----:B------:R-:W-:-:S05]  /*1c60*/  FFMA R15, RZ, 2.1426990032196044922, R13 ;  /* 0x400921fbff0f7823 */ /* 0x000fca000000000d */
[----:B------:R-:W-:Y:S02]  /*1c70*/  FSETP.GT.AND P1, PT, |R15|, 1.469367938527859385e-39, PT ;  /* 0x001000000f00780b */ /* 0x000fe40003f24200 */
[----:B------:R-:W-:Y:S02]  /*1c80*/  FSEL R11, R11, R27, P0 ;  /* 0x0000001b0b0b7208 */ /* 0x000fe40000000000 */
[----:B------:R-:W-:Y:S02]  /*1c90*/  FSEL R24, R10, R26, P0 ;  /* 0x0000001a0a187208 */ /* 0x000fe40000000000 */
[----:B------:R-:W-:-:S07]  /*1ca0*/  LOP3.LUT R25, R11, 0x80000000, R25, 0xb8, !PT ;  /* 0x800000000b197812 */ /* 0x000fce00078eb819 */
[----:B01----:R-:W-:Y:S05]  /*1cb0*/  @P1 BRA P2, `(.L_x_47) ;  /* 0x0000000000201947 */ /* 0x003fea0001000000 */
[----:B------:R-:W0:Y:S01]  /*1cc0*/  LDCU.64 UR8, c[0x3][0x88] ;  /* 0x00c01100ff0877ac */ /* 0x000e220008000a00 */
[----:B------:R-:W-:Y:S01]  /*1cd0*/  IMAD.MOV.U32 R32, RZ, RZ, 0x54442d18 ;  /* 0x54442d18ff207424 */ /* 0x000fe200078e00ff */
[----:B------:R-:W-:Y:S01]  /*1ce0*/  MOV R10, 0x1d30 ;  /* 0x00001d30000a7802 */ /* 0x000fe20000000f00 */
[----:B------:R-:W-:Y:S01]  /*1cf0*/  IMAD.MOV.U32 R33, RZ, RZ, 0x400921fb ;  /* 0x400921fbff217424 */ /* 0x000fe200078e00ff */
[----:B0-----:R-:W-:Y:S01]  /*1d00*/  MOV R12, UR8 ;  /* 0x00000008000c7c02 */ /* 0x001fe20008000f00 */
[----:B------:R-:W-:-:S07]  /*1d10*/  IMAD.U32 R9, RZ, RZ, UR9 ;  /* 0x00000009ff097e24 */ /* 0x000fce000f8e00ff */
[----:B------:R-:W-:Y:S05]  /*1d20*/  CALL.REL.NOINC `($__internal_0_$__cuda_sm20_div_rn_f64_full) ;  /* 0x0000001000287944 */ /* 0x000fea0003c00000 */
[----:B------:R-:W-:-:S07]  /*1d30*/  IMAD.MOV.U32 R13, RZ, RZ, R9 ;  /* 0x000000ffff0d7224 */ /* 0x000fce00078e0009 */
.L_x_47:
[----:B------:R-:W0:Y:S01]  /*1d40*/  LDCU.64 UR8, c[0x3][0xb8] ;  /* 0x00c01700ff0877ac */ /* 0x000e220008000a00 */
[C---:B------:R-:W-:Y:S02]  /*1d50*/  DADD R14, R2.reuse, -0.5 ;  /* 0xbfe00000020e7429 */ /* 0x040fe40000000000 */
[----:B------:R-:W-:-:S06]  /*1d60*/  DADD R10, -R2, 1 ;  /* 0x3ff00000020a7429 */ /* 0x000fcc0000000100 */
[----:B------:R-:W-:Y:S02]  /*1d70*/  DFMA R14, R24, R12, R14 ;  /* 0x0000000c180e722b */ /* 0x000fe4000000000e */
[----:B------:R-:W-:-:S06]  /*1d80*/  DMUL R10, R2, R10 ;  /* 0x0000000a020a7228 */ /* 0x000fcc0000000000 */
[----:B0-----:R-:W-:-:S08]  /*1d90*/  DFMA R16, R16, UR8, R14 ;  /* 0x0000000810107c2b */ /* 0x001fd0000800000e */
[----:B------:R-:W-:-:S11]  /*1da0*/  DFMA R16, R10, R16, RZ ;  /* 0x000000100a10722b */ /* 0x000fd600000000ff */
.L_x_14:
[----:B------:R-:W-:Y:S05]  /*1db0*/  BSYNC.RECONVERGENT B0 ;  /* 0x0000000000007941 */ /* 0x000fea0003800200 */
.L_x_13:
[----:B------:R-:W0:Y:S01]  /*1dc0*/  LDCU.64 UR8, c[0x3][0x78] ;  /* 0x00c00f00ff0877ac */ /* 0x000e220008000a00 */
[----:B------:R-:W-:Y:S01]  /*1dd0*/  BSSY.RECONVERGENT B0, `(.L_x_48) ;  /* 0x0000006000007945 */ /* 0x000fe20003800200 */
[----:B------:R-:W-:Y:S01]  /*1de0*/  IMAD.MOV.U32 R9, RZ, RZ, 0x40000000 ;  /* 0x40000000ff097424 */ /* 0x000fe200078e00ff */
[----:B------:R-:W-:Y:S01]  /*1df0*/  MOV R42, 0x1e30 ;  /* 0x00001e30002a7802 */ /* 0x000fe20000000f00 */
[----:B0-----:R-:W-:-:S10]  /*1e00*/  DADD R12, -RZ, |UR8| ;  /* 0x40000008ff0c7e29 */ /* 0x001fd40008000100 */
[----:B------:R-:W-:-:S07]  /*1e10*/  MOV R43, R13 ;  /* 0x0000000d002b7202 */ /* 0x000fce0000000f00 */
[----:B------:R-:W-:Y:S05]  /*1e20*/  CALL.REL.NOINC `($_Z12CalcTimeStepPdS_S_S_P17curandStateXORWOW$__internal_accurate_pow) ;  /* 0x0000001400747944 */ /* 0x000fea0003c00000 */
[----:B------:R-:W-:Y:S05]  /*1e30*/  BSYNC.RECONVERGENT B0 ;  /* 0x0000000000007941 */ /* 0x000fea0003800200 */
.L_x_48:
[----:B------:R-:W2:Y:S01]  /*1e40*/  LDG.E.64 R12, desc[UR6][R4.64+0x8] ;  /* 0x00000806040c7981 */ /* 0x000ea2000c1e1b00 */
[----:B------:R-:W0:Y:S03]  /*1e50*/  LDC.64 R24, c[0x3][0x58] ;  /* 0x00c01600ff187b82 */ /* 0x000e260000000a00 */
[----:B------:R-:W3:Y:S04]  /*1e60*/  LDG.E.64 R26, desc[UR6][R4.64] ;  /* 0x00000006041a7981 */ /* 0x000ee8000c1e1b00 */
[----:B------:R-:W4:Y:S01]  /*1e70*/  LDG.E.64 R2, desc[UR6][R4.64+-0x8] ;  /* 0xfffff80604027981 */ /* 0x000f22000c1e1b00 */
[----:B------:R-:W-:Y:S01]  /*1e80*/  IMAD.MOV.U32 R14, RZ, RZ, 0x1 ;  /* 0x00000001ff0e7424 */ /* 0x000fe200078e00ff */
[----:B0-----:R-:W-:-:S06]  /*1e90*/  DMUL R24, R24, R24 ;  /* 0x0000001818187228 */ /* 0x001fcc0000000000 */
[----:B------:R-:W0:Y:S02]  /*1ea0*/  MUFU.RCP64H R15, R25 ;  /* 0x00000019000f7308 */ /* 0x000e240000001800 */
[----:B0-----:R-:W-:-:S08]  /*1eb0*/  DFMA R28, -R24, R14, 1 ;  /* 0x3ff00000181c742b */ /* 0x001fd0000000010e */
[----:B------:R-:W-:-:S08]  /*1ec0*/  DFMA R28, R28, R28, R28 ;  /* 0x0000001c1c1c722b */ /* 0x000fd0000000001c */
[----:B------:R-:W-:Y:S01]  /*1ed0*/  DFMA R28, R14, R28, R14 ;  /* 0x0000001c0e1c722b */ /* 0x000fe2000000000e */
[----:B------:R-:W0:Y:S07]  /*1ee0*/  LDC.64 R14, c[0x3][0x78] ;  /* 0x00c01e00ff0e7b82 */ /* 0x000e2e0000000a00 */
[----:B------:R-:W-:-:S08]  /*1ef0*/  DFMA R30, -R24, R28, 1 ;  /* 0x3ff00000181e742b */ /* 0x000fd0000000011c */
[----:B------:R-:W-:Y:S02]  /*1f00*/  DFMA R30, R28, R30, R28 ;  /* 0x0000001e1c1e722b */ /* 0x000fe4000000001c */
[C---:B0-----:R-:W-:Y:S02]  /*1f10*/  DADD R28, R14.reuse, 2 ;  /* 0x400000000e1c7429 */ /* 0x041fe40000000000 */
[C---:B------:R-:W-:Y:S02]  /*1f20*/  DSETP.NEU.AND P3, PT, R14.reuse, RZ, PT ;  /* 0x000000ff0e00722a */ /* 0x040fe40003f6d000 */
[----:B------:R-:W-:-:S06]  /*1f30*/  DSETP.NEU.AND P1, PT, R14, 1, PT ;  /* 0x3ff000000e00742a */ /* 0x000fcc0003f2d000 */
[----:B------:R-:W-:-:S04]  /*1f40*/  LOP3.LUT R28, R29, 0x7ff00000, RZ, 0xc0, !PT ;  /* 0x7ff000001d1c7812 */ /* 0x000fc800078ec0ff */
[----:B------:R-:W-:Y:S01]  /*1f50*/  ISETP.NE.AND P4, PT, R28, 0x7ff00000, PT ;  /* 0x7ff000001c00780c */ /* 0x000fe20003f85270 */
[----:B--2---:R-:W-:Y:S02]  /*1f60*/  DADD R12, RZ, R12 ;  /* 0x00000000ff0c7229 */ /* 0x004fe4000000000c */
[----:B---3--:R-:W-:-:S08]  /*1f70*/  DADD R26, R26, R26 ;  /* 0x000000001a1a7229 */ /* 0x008fd0000000001a */
[----:B------:R-:W-:-:S08]  /*1f80*/  DADD R12, R12, -R26 ;  /* 0x000000000c0c7229 */ /* 0x000fd0000000081a */
[----:B----4-:R-:W-:-:S08]  /*1f90*/  DADD R12, R12, R2 ;  /* 0x000000000c0c7229 */ /* 0x010fd00000000002 */
[----:B------:R-:W-:Y:S02]  /*1fa0*/  DMUL R2, R12, R30 ;  /* 0x0000001e0c027228 */ /* 0x000fe40000000000 */
[----:B------:R-:W-:-:S06]  /*1fb0*/  FSETP.GEU.AND P2, PT, |R13|, 6.5827683646048100446e-37, PT ;  /* 0x036000000d00780b */ /* 0x000fcc0003f4e200 */
[----:B------:R-:W-:-:S08]  /*1fc0*/  DFMA R32, -R24, R2, R12 ;  /* 0x000000021820722b */ /* 0x000fd0000000010c */
[----:B------:R-:W-:-:S10]  /*1fd0*/  DFMA R2, R30, R32, R2 ;  /* 0x000000201e02722b */ /* 0x000fd40000000002 */
[----:B------:R-:W-:-:S05]  /*1fe0*/  FFMA R11, RZ, R25, R3 ;  /* 0x00000019ff0b7223 */ /* 0x000fca0000000003 */
[----:B------:R-:W-:Y:S01]  /*1ff0*/  FSETP.GT.AND P0, PT, |R11|, 1.469367938527859385e-39, PT ;  /* 0x001000000b00780b */ /* 0x000fe20003f04200 */
[----:B------:R-:W-:Y:S01]  /*2000*/  IMAD.MOV.U32 R11, RZ, RZ, R9 ;  /* 0x000000ffff0b7224 */ /* 0x000fe200078e0009 */
[----:B------:R-:W-:Y:S01]  /*2010*/  @!P3 CS2R R10, SRZ ;  /* 0x00000000000ab805 */ /* 0x000fe2000001ff00 */
[----:B------:R-:W-:Y:S10]  /*2020*/  @P4 BRA `(.L_x_49) ;  /* 0x0000000000184947 */ /* 0x000ff40003800000 */
[----:B------:R-:W-:-:S14]  /*2030*/  DSETP.NAN.AND P3, PT, R14, R14, PT ;  /* 0x0000000e0e00722a */ /* 0x000fdc0003f68000 */
[----:B------:R-:W-:Y:S01]  /*2040*/  @P3 DADD R10, R14, 2 ;  /* 0x400000000e0a3429 */ /* 0x000fe20000000000 */
[----:B------:R-:W-:Y:S10]  /*2050*/  @P3 BRA `(.L_x_49) ;  /* 0x00000000000c3947 */ /* 0x000ff40003800000 */
[----:B------:R-:W-:-:S14]  /*2060*/  DSETP.NEU.AND P3, PT, |R14|, +INF , PT ;  /* 0x7ff000000e00742a */ /* 0x000fdc0003f6d200 */
[----:B------:R-:W-:Y:S02]  /*2070*/  @!P3 IMAD.MOV.U32 R10, RZ, RZ, 0x0 ;  /* 0x00000000ff0ab424 */ /* 0x000fe400078e00ff */
[----:B------:R-:W-:-:S07]  /*2080*/  @!P3 IMAD.MOV.U32 R11, RZ, RZ, 0x7ff00000 ;  /* 0x7ff00000ff0bb424 */ /* 0x000fce00078e00ff */
.L_x_49:
[----:B------:R-:W-:Y:S01]  /*2090*/  BSSY.RECONVERGENT B0, `(.L_x_50) ;  /* 0x000000b000007945 */ /* 0x000fe20003800200 */
[----:B------:R-:W-:Y:S02]  /*20a0*/  FSEL R28, R10, RZ, P1 ;  /* 0x000000ff0a1c7208 */ /* 0x000fe40000800000 */
[----:B------:R-:W-:Y:S01]  /*20b0*/  FSEL R29, R11, 1.875, P1 ;  /* 0x3ff000000b1d7808 */ /* 0x000fe20000800000 */
[----:B------:R-:W-:Y:S06]  /*20c0*/  @P0 BRA P2, `(.L_x_51) ;  /* 0x00000000001c0947 */ /* 0x000fec0001000000 */
[----:B------:R-:W-:Y:S01]  /*20d0*/  MOV R9, R13 ;  /* 0x0000000d00097202 */ /* 0x000fe20000000f00 */
[----:B------:R-:W-:Y:S01]  /*20e0*/  IMAD.MOV.U32 R32, RZ, RZ, R24 ;  /* 0x000000ffff207224 */ /* 0x000fe200078e0018 */
[----:B------:R-:W-:Y:S01]  /*20f0*/  MOV R10, 0x2120 ;  /* 0x00002120000a7802 */ /* 0x000fe20000000f00 */
[----:B------:R-:W-:-:S07]  /*2100*/  IMAD.MOV.U32 R33, RZ, RZ, R25 ;  /* 0x000000ffff217224 */ /* 0x000fce00078e0019 */
[----:B------:R-:W-:Y:S05]  /*2110*/  CALL.REL.NOINC `($__internal_0_$__cuda_sm20_div_rn_f64_full) ;  /* 0x0000000c002c7944 */ /* 0x000fea0003c00000 */
[----:B------:R-:W-:Y:S02]  /*2120*/  IMAD.MOV.U32 R2, RZ, RZ, R12 ;  /* 0x000000ffff027224 */ /* 0x000fe400078e000c */
[----:B------:R-:W-:-:S07]  /*2130*/  IMAD.MOV.U32 R3, RZ, RZ, R9 ;  /* 0x000000ffff037224 */ /* 0x000fce00078e0009 */
.L_x_51:
[----:B------:R-:W-:Y:S05]  /*2140*/  BSYNC.RECONVERGENT B0 ;  /* 0x0000000000007941 */ /* 0x000fea0003800200 */
.L_x_50:
[----:B------:R-:W0:Y:S01]  /*2150*/  LDC R15, c[0x3][0x48] ;  /* 0x00c01200ff0f7b82 */ /* 0x000e220000000800 */
[----:B------:R-:W2:Y:S07]  /*2160*/  LDG.E.64 R34, desc[UR6][R34.64] ;  /* 0x0000000622227981 */ /* 0x000eae000c1e1b00 */
[----:B------:R-:W1:Y:S01]  /*2170*/  LDC.64 R36, c[0x3][0x60] ;  /* 0x00c01800ff247b82 */ /* 0x000e620000000a00 */
[----:B0-----:R-:W-:-:S05]  /*2180*/  IMAD.WIDE R14, R15, 0x8, R4 ;  /* 0x000000080f0e7825 */ /* 0x001fca00078e0204 */
[----:B------:R0:W3:Y:S01]  /*2190*/  LDG.E.64 R4, desc[UR6][R14.64] ;  /* 0x000000060e047981 */ /* 0x0000e2000c1e1b00 */
[----:B-1----:R-:W-:-:S06]  /*21a0*/  DMUL R36, R36, R36 ;  /* 0x0000002424247228 */ /* 0x002fcc0000000000 */
[----:B------:R-:W1:Y:S01]  /*21b0*/  MUFU.RCP64H R11, R37 ;  /* 0x00000025000b7308 */ /* 0x000e620000001800 */
[----:B------:R-:W-:-:S06]  /*21c0*/  MOV R10, 0x1 ;  /* 0x00000001000a7802 */ /* 0x000fcc0000000f00 */
[----:B-1----:R-:W-:-:S08]  /*21d0*/  DFMA R12, -R36, R10, 1 ;  /* 0x3ff00000240c742b */ /* 0x002fd0000000010a */
[----:B------:R-:W-:-:S08]  /*21e0*/  DFMA R12, R12, R12, R12 ;  /* 0x0000000c0c0c722b */ /* 0x000fd0000000000c */
[----:B------:R-:W-:-:S08]  /*21f0*/  DFMA R10, R10, R12, R10 ;  /* 0x0000000c0a0a722b */ /* 0x000fd0000000000a */
[----:B0-----:R-:W-:-:S08]  /*2200*/  DFMA R14, -R36, R10, 1 ;  /* 0x3ff00000240e742b */ /* 0x001fd0000000010a */
[----:B------:R-:W-:Y:S01]  /*2210*/  DFMA R14, R10, R14, R10 ;  /* 0x0000000e0a0e722b */ /* 0x000fe2000000000a */
[----:B------:R-:W-:Y:S01]  /*2220*/  BSSY.RECONVERGENT B0, `(.L_x_52) ;  /* 0x0000012000007945 */ /* 0x000fe20003800200 */
[----:B---3--:R-:W-:-:S08]  /*2230*/  DADD R4, RZ, R4 ;  /* 0x00000000ff047229 */ /* 0x008fd00000000004 */
[----:B------:R-:W-:-:S08]  /*2240*/  DADD R4, -R26, R4 ;  /* 0x000000001a047229 */ /* 0x000fd00000000104 */
[----:B--2---:R-:W-:-:S08]  /*2250*/  DADD R12, R4, R34 ;  /* 0x00000000040c7229 */ /* 0x004fd00000000022 */
        /* <DEDUP_REMOVED lines=8> */
[----:B------:R-:W-:Y:S01]  /*22e0*/  MOV R10, 0x2320 ;  /* 0x00002320000a7802 */ /* 0x000fe20000000f00 */
[----:B------:R-:W-:Y:S02]  /*22f0*/  IMAD.MOV.U32 R32, RZ, RZ, R36 ;  /* 0x000000ffff207224 */ /* 0x000fe400078e0024 */
[----:B------:R-:W-:-:S07]  /*2300*/  IMAD.MOV.U32 R33, RZ, RZ, R37 ;  /* 0x000000ffff217224 */ /* 0x000fce00078e0025 */
[----:B------:R-:W-:Y:S05]  /*2310*/  CALL.REL.NOINC `($__internal_0_$__cuda_sm20_div_rn_f64_full) ;  /* 0x0000000800ac7944 */ /* 0x000fea0003c00000 */
[----:B------:R-:W-:Y:S01]  /*2320*/  IMAD.MOV.U32 R4, RZ, RZ, R12 ;  /* 0x000000ffff047224 */ /* 0x000fe200078e000c */
[----:B------:R-:W-:-:S07]  /*2330*/  MOV R5, R9 ;  /* 0x0000000900057202 */ /* 0x000fce0000000f00 */
.L_x_53:
[----:B------:R-:W-:Y:S05]  /*2340*/  BSYNC.RECONVERGENT B0 ;  /* 0x0000000000007941 */ /* 0x000fea0003800200 */
.L_x_52:
[----:B------:R-:W2:Y:S01]  /*2350*/  LDG.E.64 R20, desc[UR6][R20.64] ;  /* 0x0000000614147981 */ /* 0x000ea2000c1e1b00 */
[----:B------:R-:W0:Y:S03]  /*2360*/  LDC.64 R34, c[0x3][0x68] ;  /* 0x00c01a00ff227b82 */ /* 0x000e260000000a00 */
[----:B------:R-:W3:Y:S01]  /*2370*/  LDG.E.64 R22, desc[UR6][R22.64] ;  /* 0x0000000616167981 */ /* 0x000ee2000c1e1b00 */
[----:B------:R-:W-:Y:S01]  /*2380*/  IMAD.MOV.U32 R12, RZ, RZ, 0x1 ;  /* 0x00000001ff0c7424 */ /* 0x000fe200078e00ff */
[----:B------:R-:W-:Y:S01]  /*2390*/  BSSY.RECONVERGENT B0, `(.L_x_54) ;  /* 0x0000019000007945 */ /* 0x000fe20003800200 */
[----:B0-----:R-:W-:-:S06]  /*23a0*/  DMUL R34, R34, R34 ;  /* 0x0000002222227228 */ /* 0x001fcc0000000000 */
[----:B------:R-:W0:Y:S02]  /*23b0*/  MUFU.RCP64H R13, R35 ;  /* 0x00000023000d7308 */ /* 0x000e240000001800 */
[----:B0-----:R-:W-:-:S08]  /*23c0*/  DFMA R10, -R34, R12, 1 ;  /* 0x3ff00000220a742b */ /* 0x001fd0000000010c */
[----:B------:R-:W-:-:S08]  /*23d0*/  DFMA R14, R10, R10, R10 ;  /* 0x0000000a0a0e722b */ /* 0x000fd0000000000a */
[----:B------:R-:W-:-:S08]  /*23e0*/  DFMA R14, R12, R14, R12 ;  /* 0x0000000e0c0e722b */ /* 0x000fd0000000000c */
[----:B------:R-:W-:-:S08]  /*23f0*/  DFMA R12, -R34, R14, 1 ;  /* 0x3ff00000220c742b */ /* 0x000fd0000000010e */
[----:B------:R-:W-:Y:S02]  /*2400*/  DFMA R12, R14, R12, R14 ;  /* 0x0000000c0e0c722b */ /* 0x000fe4000000000e */
[----:B--2---:R-:W-:-:S08]  /*2410*/  DADD R10, RZ, R20 ;  /* 0x00000000ff0a7229 */ /* 0x004fd00000000014 */
[----:B------:R-:W-:-:S08]  /*2420*/  DADD R10, -R26, R10 ;  /* 0x000000001a0a7229 */ /* 0x000fd0000000010a */
[----:B---3--:R-:W-:-:S08]  /*2430*/  DADD R10, R10, R22 ;  /* 0x000000000a0a7229 */ /* 0x008fd00000000016 */
        /* <DEDUP_REMOVED lines=8> */
[----:B------:R-:W-:Y:S01]  /*24c0*/  MOV R33, R35 ;  /* 0x0000002300217202 */ /* 0x000fe20000000f00 */
[----:B------:R-:W-:Y:S01]  /*24d0*/  IMAD.MOV.U32 R9, RZ, RZ, R11 ;  /* 0x000000ffff097224 */ /* 0x000fe200078e000b */
[----:B------:R-:W-:Y:S01]  /*24e0*/  MOV R10, 0x2510 ;  /* 0x00002510000a7802 */ /* 0x000fe20000000f00 */
[----:B------:R-:W-:-:S07]  /*24f0*/  IMAD.MOV.U32 R32, RZ, RZ, R34 ;  /* 0x000000ffff207224 */ /* 0x000fce00078e0022 */
[----:B------:R-:W-:Y:S05]  /*2500*/  CALL.REL.NOINC `($__internal_0_$__cuda_sm20_div_rn_f64_full) ;  /* 0x0000000800307944 */ /* 0x000fea0003c00000 */
[----:B------:R-:W-:-:S07]  /*2510*/  IMAD.MOV.U32 R13, RZ, RZ, R9 ;  /* 0x000000ffff0d7224 */ /* 0x000fce00078e0009 */
.L_x_55:
[----:B------:R-:W-:Y:S05]  /*2520*/  BSYNC.RECONVERGENT B0 ;  /* 0x0000000000007941 */ /* 0x000fea0003800200 */
.L_x_54:
[----:B------:R-:W0:Y:S01]  /*2530*/  LDCU UR4, c[0x3][0x84] ;  /* 0x00c01080ff0477ac */ /* 0x000e220008000800 */
[----:B------:R-:W1:Y:S01]  /*2540*/  LDC.64 R10, c[0x3][0x80] ;  /* 0x00c02000ff0a7b82 */ /* 0x000e620000000a00 */
[----:B------:R-:W-:Y:S01]  /*2550*/  IMAD.MOV.U32 R14, RZ, RZ, 0x1 ;  /* 0x00000001ff0e7424 */ /* 0x000fe200078e00ff */
[----:B------:R-:W-:Y:S01]  /*2560*/  DADD R2, R4, R2 ;  /* 0x0000000004027229 */ /* 0x000fe20000000002 */
[----:B------:R-:W-:Y:S07]  /*2570*/  BSSY.RECONVERGENT B0, `(.L_x_56) ;  /* 0x0000018000007945 */ /* 0x000fee0003800200 */
[----:B------:R-:W-:Y:S01]  /*2580*/  DADD R2, R2, R12 ;  /* 0x0000000002027229 */ /* 0x000fe2000000000c */
[----:B0-----:R-:W1:Y:S07]  /*2590*/  MUFU.RCP64H R15, UR4 ;  /* 0x00000004000f7d08 */ /* 0x001e6e0008001800 */
[----:B------:R-:W-:-:S10]  /*25a0*/  DFMA R12, R2, R28, R16 ;  /* 0x0000001c020c722b */ /* 0x000fd40000000010 */
[----:B------:R-:W-:Y:S01]  /*25b0*/  FSETP.GEU.AND P1, PT, |R13|, 6.5827683646048100446e-37, PT ;  /* 0x036000000d00780b */ /* 0x000fe20003f2e200 */
[----:B-1----:R-:W-:-:S08]  /*25c0*/  DFMA R20, R14, -R10, 1 ;  /* 0x3ff000000e14742b */ /* 0x002fd0000000080a */
[----:B------:R-:W-:-:S08]  /*25d0*/  DFMA R20, R20, R20, R20 ;  /* 0x000000141414722b */ /* 0x000fd00000000014 */
[----:B------:R-:W-:-:S08]  /*25e0*/  DFMA R20, R14, R20, R14 ;  /* 0x000000140e14722b */ /* 0x000fd0000000000e */
[----:B------:R-:W-:-:S08]  /*25f0*/  DFMA R4, R20, -R10, 1 ;  /* 0x3ff000001404742b */ /* 0x000fd0000000080a */
[----:B------:R-:W-:-:S08]  /*2600*/  DFMA R4, R20, R4, R20 ;  /* 0x000000041404722b */ /* 0x000fd00000000014 */
[----:B------:R-:W-:-:S08]  /*2610*/  DMUL R16, R12, R4 ;  /* 0x000000040c107228 */ /* 0x000fd00000000000 */
[----:B------:R-:W-:-:S08]  /*2620*/  DFMA R10, R16, -R10, R12 ;  /* 0x8000000a100a722b */ /* 0x000fd0000000000c */
[----:B------:R-:W-:-:S10]  /*2630*/  DFMA R16, R4, R10, R16 ;  /* 0x0000000a0410722b */ /* 0x000fd40000000010 */
[----:B------:R-:W-:-:S05]  /*2640*/  FFMA R2, RZ, UR4, R17 ;  /* 0x00000004ff027c23 */ /* 0x000fca0008000011 */
[----:B------:R-:W-:-:S13]  /*2650*/  FSETP.GT.AND P0, PT, |R2|, 1.469367938527859385e-39, PT ;  /* 0x001000000200780b */ /* 0x000fda0003f04200 */
[----:B------:R-:W-:Y:S05]  /*2660*/  @P0 BRA P1, `(.L_x_57) ;  /* 0x0000000000200947 */ /* 0x000fea0000800000 */
[----:B------:R-:W0:Y:S01]  /*2670*/  LDCU.64 UR4, c[0x3][0x80] ;  /* 0x00c01000ff0477ac */ /* 0x000e220008000a00 */
[----:B------:R-:W-:Y:S01]  /*2680*/  IMAD.MOV.U32 R9, RZ, RZ, R13 ;  /* 0x000000ffff097224 */ /* 0x000fe200078e000d */
[----:B------:R-:W-:Y:S01]  /*2690*/  MOV R10, 0x26d0 ;  /* 0x000026d0000a7802 */ /* 0x000fe20000000f00 */
[----:B0-----:R-:W-:Y:S01]  /*26a0*/  IMAD.U32 R32, RZ, RZ, UR4 ;  /* 0x00000004ff207e24 */ /* 0x001fe2000f8e00ff */
[----:B------:R-:W-:-:S07]  /*26b0*/  MOV R33, UR5 ;  /* 0x0000000500217c02 */ /* 0x000fce0008000f00 */
[----:B------:R-:W-:Y:S05]  /*26c0*/  CALL.REL.NOINC `($__internal_0_$__cuda_sm20_div_rn_f64_full) ;  /* 0x0000000400c07944 */ /* 0x000fea0003c00000 */
[----:B------:R-:W-:Y:S02]  /*26d0*/  IMAD.MOV.U32 R16, RZ, RZ, R12 ;  /* 0x000000ffff107224 */ /* 0x000fe400078e000c */
[----:B------:R-:W-:-:S07]  /*26e0*/  IMAD.MOV.U32 R17, RZ, RZ, R9 ;  /* 0x000000ffff117224 */ /* 0x000fce00078e0009 */
.L_x_57:
[----:B------:R-:W-:Y:S05]  /*26f0*/  BSYNC.RECONVERGENT B0 ;  /* 0x0000000000007941 */ /* 0x000fea0003800200 */
.L_x_56:
[----:B------:R-:W0:Y:S02]  /*2700*/  LDC.64 R2, c[0x0][0x388] ;  /* 0x0000e200ff027b82 */ /* 0x000e240000000a00 */
[----:B0-----:R-:W-:-:S05]  /*2710*/  IMAD.WIDE R2, R8, 0x8, R2 ;  /* 0x0000000808027825 */ /* 0x001fca00078e0202 */
[----:B------:R-:W2:Y:S01]  /*2720*/  LDG.E.64 R4, desc[UR6][R2.64] ;  /* 0x0000000602047981 */ /* 0x000ea2000c1e1b00 */
[----:B------:R-:W0:Y:S01]  /*2730*/  MUFU.RCP64H R13, R25 ;  /* 0x00000019000d7308 */ /* 0x000e220000001800 */
[----:B------:R-:W-:Y:S01]  /*2740*/  IMAD.MOV.U32 R12, RZ, RZ, 0x1 ;  /* 0x00000001ff0c7424 */ /* 0x000fe200078e00ff */
[----:B--2---:R-:W-:-:S07]  /*2750*/  DADD R10, R4, R16 ;  /* 0x00000000040a7229 */ /* 0x004fce0000000010 */
[----:B------:R1:W-:Y:S04]  /*2760*/  STG.E.64 desc[UR6][R2.64], R10 ;  /* 0x0000000a02007986 */ /* 0x0003e8000c101b06 */
[----:B------:R-:W2:Y:S04]  /*2770*/  LDG.E.64 R4, desc[UR6][R18.64+0x8] ;  /* 0x0000080612047981 */ /* 0x000ea8000c1e1b00 */
[----:B------:R-:W3:Y:S04]  /*2780*/  LDG.E.64 R14, desc[UR6][R18.64] ;  /* 0x00000006120e7981 */ /* 0x000ee8000c1e1b00 */
[----:B------:R-:W4:Y:S01]  /*2790*/  LDG.E.64 R20, desc[UR6][R18.64+-0x8] ;  /* 0xfffff80612147981 */ /* 0x000f22000c1e1b00 */
[----:B0-----:R-:W-:Y:S01]  /*27a0*/  DFMA R22, -R24, R12, 1 ;  /* 0x3ff000001816742b */ /* 0x001fe2000000010c */
[----:B------:R-:W-:Y:S07]  /*27b0*/  BSSY.RECONVERGENT B0, `(.L_x_58) ;  /* 0x0000017000007945 */ /* 0x000fee0003800200 */
[----:B------:R-:W-:-:S08]  /*27c0*/  DFMA R22, R22, R22, R22 ;  /* 0x000000161616722b */ /* 0x000fd00000000016 */
[----:B------:R-:W-:-:S08]  /*27d0*/  DFMA R22, R12, R22, R12 ;  /* 0x000000160c16722b */ /* 0x000fd0000000000c */
[----:B-1----:R-:W-:-:S08]  /*27e0*/  DFMA R2, -R24, R22, 1 ;  /* 0x3ff000001802742b */ /* 0x002fd00000000116 */
[----:B------:R-:W-:Y:S02]  /*27f0*/  DFMA R22, R22, R2, R22 ;  /* 0x000000021616722b */ /* 0x000fe40000000016 */
        /* <DEDUP_REMOVED lines=14> */
[----:B------:R-:W-:-:S07]  /*28e0*/  MOV R10, 0x2900 ;  /* 0x00002900000a7802 */ /* 0x000fce0000000f00 */
[----:B------:R-:W-:Y:S05]  /*28f0*/  CALL.REL.NOINC `($__internal_0_$__cuda_sm20_div_rn_f64_full) ;  /* 0x0000000400347944 */ /* 0x000fea0003c00000 */
[----:B------:R-:W-:Y:S02]  /*2900*/  IMAD.MOV.U32 R2, RZ, RZ, R12 ;  /* 0x000000ffff027224 */ /* 0x000fe400078e000c */
[----:B------:R-:W-:-:S07]  /*2910*/  IMAD.MOV.U32 R3, RZ, RZ, R9 ;  /* 0x000000ffff037224 */ /* 0x000fce00078e0009 */
.L_x_59:
[----:B------:R-:W-:Y:S05]  /*2920*/  BSYNC.RECONVERGENT B0 ;  /* 0x0000000000007941 */ /* 0x000fea0003800200 */
.L_x_58:
[----:B------:R-:W0:Y:S08]  /*2930*/  LDC R9, c[0x3][0x48] ;  /* 0x00c01200ff097b82 */ /* 0x000e300000000800 */
[----:B------:R-:W1:Y:S01]  /*2940*/  LDC.64 R12, c[0x0][0x390] ;  /* 0x0000e400ff0c7b82 */ /* 0x000e620000000a00 */
[----:B0-----:R-:W-:-:S06]  /*2950*/  IMAD.WIDE R18, R9, 0x8, R18 ;  /* 0x0000000809127825 */ /* 0x001fcc00078e0212 */
[----:B------:R-:W2:Y:S01]  /*2960*/  LDG.E.64 R18, desc[UR6][R18.64] ;  /* 0x0000000612127981 */ /* 0x000ea2000c1e1b00 */
[----:B-1----:R-:W-:-:S06]  /*2970*/  IMAD.WIDE R12, R7, 0x8, R12 ;  /* 0x00000008070c7825 */ /* 0x002fcc00078e020c */
[----:B------:R-:W3:Y:S01]  /*2980*/  LDG.E.64 R12, desc[UR6][R12.64] ;  /* 0x000000060c0c7981 */ /* 0x000ee2000c1e1b00 */
[----:B------:R-:W0:Y:S01]  /*2990*/  MUFU.RCP64H R15, R37 ;  /* 0x00000025000f7308 */ /* 0x000e220000001800 */
[----:B------:R-:W-:Y:S01]  /*29a0*/  IMAD.MOV.U32 R14, RZ, RZ, 0x1 ;  /* 0x00000001ff0e7424 */ /* 0x000fe200078e00ff */
[----:B------:R-:W-:Y:S05]  /*29b0*/  BSSY.RECONVERGENT B0, `(.L_x_60) ;  /* 0x0000018000007945 */ /* 0x000fea0003800200 */
        /* <DEDUP_REMOVED lines=15> */
[----:B------:R-:W-:Y:S01]  /*2ab0*/  MOV R12, R10 ;  /* 0x0000000a000c7202 */ /* 0x000fe20000000f00 */
[----:B------:R-:W-:Y:S01]  /*2ac0*/  IMAD.MOV.U32 R9, RZ, RZ, R11 ;  /* 0x000000ffff097224 */ /* 0x000fe200078e000b */
[----:B------:R-:W-:Y:S01]  /*2ad0*/  MOV R10, 0x2b10 ;  /* 0x00002b10000a7802 */ /* 0x000fe20000000f00 */
[----:B------:R-:W-:Y:S02]  /*2ae0*/  IMAD.MOV.U32 R32, RZ, RZ, R36 ;  /* 0x000000ffff207224 */ /* 0x000fe400078e0024 */
[----:B------:R-:W-:-:S07]  /*2af0*/  IMAD.MOV.U32 R33, RZ, RZ, R37 ;  /* 0x000000ffff217224 */ /* 0x000fce00078e0025 */
[----:B------:R-:W-:Y:S05]  /*2b00*/  CALL.REL.NOINC `($__internal_0_$__cuda_sm20_div_rn_f64_full) ;  /* 0x0000000000b07944 */ /* 0x000fea0003c00000 */
[----:B------:R-:W-:Y:S01]  /*2b10*/  IMAD.MOV.U32 R18, RZ, RZ, R12 ;  /* 0x000000ffff127224 */ /* 0x000fe200078e000c */
[----:B------:R-:W-:-:S07]  /*2b20*/  MOV R19, R9 ;  /* 0x0000000900137202 */ /* 0x000fce0000000f00 */
.L_x_61:
[----:B------:R-:W-:Y:S05]  /*2b30*/  BSYNC.RECONVERGENT B0 ;  /* 0x0000000000007941 */ /* 0x000fea0003800200 */
.L_x_60:
[----:B------:R-:W0:Y:S02]  /*2b40*/  LDC.64 R12, c[0x0][0x390] ;  /* 0x0000e400ff0c7b82 */ /* 0x000e240000000a00 */
[----:B0-----:R-:W-:-:S06]  /*2b50*/  IMAD.WIDE R6, R6, 0x8, R12 ;  /* 0x0000000806067825 */ /* 0x001fcc00078e020c */
[----:B------:R-:W2:Y:S01]  /*2b60*/  LDG.E.64 R6, desc[UR6][R6.64] ;  /* 0x0000000606067981 */ /* 0x000ea2000c1e1b00 */
[----:B------:R-:W-:-:S06]  /*2b70*/  IMAD.WIDE R12, R0, 0x8, R12 ;  /* 0x00000008000c7825 */ /* 0x000fcc00078e020c */
[----:B------:R-:W3:Y:S01]  /*2b80*/  LDG.E.64 R12, desc[UR6][R12.64] ;  /* 0x000000060c0c7981 */ /* 0x000ee2000c1e1b00 */
[----:B------:R-:W0:Y:S01]  /*2b90*/  MUFU.RCP64H R15, R35 ;  /* 0x00000023000f7308 */ /* 0x000e220000001800 */
[----:B------:R-:W-:Y:S01]  /*2ba0*/  IMAD.MOV.U32 R14, RZ, RZ, 0x1 ;  /* 0x00000001ff0e7424 */ /* 0x000fe200078e00ff */
[----:B------:R-:W-:Y:S05]  /*2bb0*/  BSSY.RECONVERGENT B0, `(.L_x_62) ;  /* 0x0000017000007945 */ /* 0x000fea0003800200 */
[----:B0-----:R-:W-:-:S08]  /*2bc0*/  DFMA R10, -R34, R14, 1 ;  /* 0x3ff00000220a742b */ /* 0x001fd0000000010e */
[----:B------:R-:W-:-:S08]  /*2bd0*/  DFMA R20, R10, R10, R10 ;  /* 0x0000000a0a14722b */ /* 0x000fd0000000000a */
[----:B------:R-:W-:Y:S02]  /*2be0*/  DFMA R20, R14, R20, R14 ;  /* 0x000000140e14722b */ /* 0x000fe4000000000e */
[----:B--2---:R-:W-:-:S08]  /*2bf0*/  DADD R10, RZ, R6 ;  /* 0x00000000ff0a7229 */ /* 0x004fd00000000006 */
[----:B------:R-:W-:Y:S02]  /*2c00*/  DADD R10, -R4, R10 ;  /* 0x00000000040a7229 */ /* 0x000fe4000000010a */
[----:B------:R-:W-:-:S06]  /*2c10*/  DFMA R4, -R34, R20, 1 ;  /* 0x3ff000002204742b */ /* 0x000fcc0000000114 */
[----:B---3--:R-:W-:Y:S02]  /*2c20*/  DADD R10, R10, R12 ;  /* 0x000000000a0a7229 */ /* 0x008fe4000000000c */
[----:B------:R-:W-:-:S08]  /*2c30*/  DFMA R20, R20, R4, R20 ;  /* 0x000000041414722b */ /* 0x000fd00000000014 */
[----:B------:R-:W-:Y:S01]  /*2c40*/  DMUL R12, R20, R10 ;  /* 0x0000000a140c7228 */ /* 0x000fe20000000000 */
[----:B------:R-:W-:-:S07]  /*2c50*/  FSETP.GEU.AND P1, PT, |R11|, 6.5827683646048100446e-37, PT ;  /* 0x036000000b00780b */ /* 0x000fce0003f2e200 */
        /* <DEDUP_REMOVED lines=12> */
.L_x_63:
[----:B------:R-:W-:Y:S05]  /*2d20*/  BSYNC.RECONVERGENT B0 ;  /* 0x0000000000007941 */ /* 0x000fea0003800200 */
.L_x_62:
[----:B------:R-:W0:Y:S01]  /*2d30*/  LDC.64 R4, c[0x0][0x398] ;  /* 0x0000e600ff047b82 */ /* 0x000e220000000a00 */
[----:B------:R-:W1:Y:S01]  /*2d40*/  LDCU.64 UR4, c[0x3][0xa0] ;  /* 0x00c01400ff0477ac */ /* 0x000e620008000a00 */
[----:B0-----:R-:W-:-:S05]  /*2d50*/  IMAD.WIDE R8, R8, 0x8, R4 ;  /* 0x0000000808087825 */ /* 0x001fca00078e0204 */
[----:B------:R-:W2:Y:S01]  /*2d60*/  LDG.E.64 R4, desc[UR6][R8.64] ;  /* 0x0000000608047981 */ /* 0x000ea2000c1e1b00 */
[----:B------:R-:W-:-:S08]  /*2d70*/  DADD R2, R18, R2 ;  /* 0x0000000012027229 */ /* 0x000fd00000000002 */
[----:B------:R-:W-:-:S08]  /*2d80*/  DADD R2, R2, R12 ;  /* 0x0000000002027229 */ /* 0x000fd0000000000c */
[----:B-1----:R-:W-:-:S08]  /*2d90*/  DFMA R2, R16, UR4, R2 ;  /* 0x0000000410027c2b */ /* 0x002fd00008000002 */
[----:B--2---:R-:W-:-:S07]  /*2da0*/  DADD R2, R2, R4 ;  /* 0x0000000002027229 */ /* 0x004fce0000000004 */
[----:B------:R-:W-:Y:S01]  /*2db0*/  STG.E.64 desc[UR6][R8.64], R2 ;  /* 0x0000000208007986 */ /* 0x000fe2000c101b06 */
[----:B------:R-:W-:Y:S05]  /*2dc0*/  EXIT ;  /* 0x000000000000794d */ /* 0x000fea0003800000 */
        .weak           $__internal_0_$__cuda_sm20_div_rn_f64_full
        .type           $__internal_0_$__cuda_sm20_div_rn_f64_full,@function
        .size           $__internal_0_$__cuda_sm20_div_rn_f64_full,($_Z12CalcTimeStepPdS_S_S_P17curandStateXORWOW$__internal_accurate_pow - $__internal_0_$__cuda_sm20_div_rn_f64_full)
$__internal_0_$__cuda_sm20_div_rn_f64_full:
[C---:B------:R-:W-:Y:S01]  /*2dd0*/  FSETP.GEU.AND P0, PT, |R33|.reuse, 1.469367938527859385e-39, PT ;  /* 0x001000002100780b */ /* 0x040fe20003f0e200 */
[----:B------:R-:W-:Y:S01]  /*2de0*/  IMAD.MOV.U32 R39, RZ, RZ, R9 ;  /* 0x000000ffff277224 */ /* 0x000fe200078e0009 */
[----:B------:R-:W-:Y:S01]  /*2df0*/  LOP3.LUT R30, R33, 0x800fffff, RZ, 0xc0, !PT ;  /* 0x800fffff211e7812 */ /* 0x000fe200078ec0ff */
[----:B------:R-:W-:Y:S01]  /*2e00*/  IMAD.MOV.U32 R38, RZ, RZ, R12 ;  /* 0x000000ffff267224 */ /* 0x000fe200078e000c */
[----:B------:R-:W-:Y:S01]  /*2e10*/  MOV R40, 0x1 ;  /* 0x0000000100287802 */ /* 0x000fe20000000f00 */
[----:B------:R-:W-:Y:S01]  /*2e20*/  IMAD.MOV.U32 R11, RZ, RZ, 0x1ca00000 ;  /* 0x1ca00000ff0b7424 */ /* 0x000fe200078e00ff */
[----:B------:R-:W-:Y:S01]  /*2e30*/  LOP3.LUT R31, R30, 0x3ff00000, RZ, 0xfc, !PT ;  /* 0x3ff000001e1f7812 */ /* 0x000fe200078efcff */
[----:B------:R-:W-:Y:S01]  /*2e40*/  IMAD.MOV.U32 R30, RZ, RZ, R32 ;  /* 0x000000ffff1e7224 */ /* 0x000fe200078e0020 */
[C---:B------:R-:W-:Y:S01]  /*2e50*/  FSETP.GEU.AND P2, PT, |R39|.reuse, 1.469367938527859385e-39, PT ;  /* 0x001000002700780b */ /* 0x040fe20003f4e200 */
[----:B------:R-:W-:Y:S01]  /*2e60*/  BSSY.RECONVERGENT B1, `(.L_x_64) ;  /* 0x0000055000017945 */ /* 0x000fe20003800200 */
[----:B------:R-:W-:-:S02]  /*2e70*/  LOP3.LUT R9, R39, 0x7ff00000, RZ, 0xc0, !PT ;  /* 0x7ff0000027097812 */ /* 0x000fc400078ec0ff */
[----:B------:R-:W-:Y:S01]  /*2e80*/  LOP3.LUT R12, R33, 0x7ff00000, RZ, 0xc0, !PT ;  /* 0x7ff00000210c7812 */ /* 0x000fe200078ec0ff */
[----:B------:R-:W-:-:S03]  /*2e90*/  @!P0 DMUL R30, R32, 8.98846567431157953865e+307 ;  /* 0x7fe00000201e8828 */ /* 0x000fc60000000000 */
[----:B------:R-:W-:-:S03]  /*2ea0*/  ISETP.GE.U32.AND P1, PT, R9, R12, PT ;  /* 0x0000000c0900720c */ /* 0x000fc60003f26070 */
[----:B------:R-:W0:Y:S02]  /*2eb0*/  MUFU.RCP64H R41, R31 ;  /* 0x0000001f00297308 */ /* 0x000e240000001800 */
[----:B------:R-:W-:Y:S01]  /*2ec0*/  @!P2 LOP3.LUT R14, R33, 0x7ff00000, RZ, 0xc0, !PT ;  /* 0x7ff00000210ea812 */ /* 0x000fe200078ec0ff */
[----:B------:R-:W-:Y:S01]  /*2ed0*/  @!P2 IMAD.MOV.U32 R44, RZ, RZ, RZ ;  /* 0x000000ffff2ca224 */ /* 0x000fe200078e00ff */
[----:B------:R-:W-:Y:S02]  /*2ee0*/  @!P0 LOP3.LUT R12, R31, 0x7ff00000, RZ, 0xc0, !PT ;  /* 0x7ff000001f0c8812 */ /* 0x000fe400078ec0ff */
[----:B------:R-:W-:Y:S02]  /*2ef0*/  @!P2 ISETP.GE.U32.AND P3, PT, R9, R14, PT ;  /* 0x0000000e0900a20c */ /* 0x000fe40003f66070 */
[C---:B------:R-:W-:Y:S02]  /*2f00*/  SEL R14, R11.reuse, 0x63400000, !P1 ;  /* 0x634000000b0e7807 */ /* 0x040fe40004800000 */
[----:B------:R-:W-:-:S02]  /*2f10*/  @!P2 SEL R13, R11, 0x63400000, !P3 ;  /* 0x634000000b0da807 */ /* 0x000fc40005800000 */
[--C-:B------:R-:W-:Y:S01]  /*2f20*/  LOP3.LUT R15, R14, 0x800fffff, R39.reuse, 0xf8, !PT ;  /* 0x800fffff0e0f7812 */ /* 0x100fe200078ef827 */
[----:B------:R-:W-:Y:S01]  /*2f30*/  IMAD.MOV.U32 R14, RZ, RZ, R38 ;  /* 0x000000ffff0e7224 */ /* 0x000fe200078e0026 */
[----:B------:R-:W-:Y:S01]  /*2f40*/  @!P2 LOP3.LUT R13, R13, 0x80000000, R39, 0xf8, !PT ;  /* 0x800000000d0da812 */ /* 0x000fe200078ef827 */
[----:B0-----:R-:W-:-:S03]  /*2f50*/  DFMA R42, R40, -R30, 1 ;  /* 0x3ff00000282a742b */ /* 0x001fc6000000081e */
[----:B------:R-:W-:-:S06]  /*2f60*/  @!P2 LOP3.LUT R45, R13, 0x100000, RZ, 0xfc, !PT ;  /* 0x001000000d2da812 */ /* 0x000fcc00078efcff */
[----:B------:R-:W-:Y:S02]  /*2f70*/  @!P2 DFMA R14, R14, 2, -R44 ;  /* 0x400000000e0ea82b */ /* 0x000fe4000000082c */
[----:B------:R-:W-:-:S08]  /*2f80*/  DFMA R42, R42, R42, R42 ;  /* 0x0000002a2a2a722b */ /* 0x000fd0000000002a */
[----:B------:R-:W-:Y:S01]  /*2f90*/  DFMA R40, R40, R42, R40 ;  /* 0x0000002a2828722b */ /* 0x000fe20000000028 */
[----:B------:R-:W-:-:S05]  /*2fa0*/  @!P2 LOP3.LUT R9, R15, 0x7ff00000, RZ, 0xc0, !PT ;  /* 0x7ff000000f09a812 */ /* 0x000fca00078ec0ff */
[----:B------:R-:W-:Y:S02]  /*2fb0*/  VIADD R13, R9, 0xffffffff ;  /* 0xffffffff090d7836 */ /* 0x000fe40000000000 */
[----:B------:R-:W-:-:S03]  /*2fc0*/  DFMA R42, R40, -R30, 1 ;  /* 0x3ff00000282a742b */ /* 0x000fc6000000081e */
[----:B------:R-:W-:Y:S02]  /*2fd0*/  ISETP.GT.U32.AND P0, PT, R13, 0x7feffffe, PT ;  /* 0x7feffffe0d00780c */ /* 0x000fe40003f04070 */
[----:B------:R-:W-:-:S03]  /*2fe0*/  IADD3 R13, PT, PT, R12, -0x1, RZ ;  /* 0xffffffff0c0d7810 */ /* 0x000fc60007ffe0ff */
[----:B------:R-:W-:Y:S01]  /*2ff0*/  DFMA R40, R40, R42, R40 ;  /* 0x0000002a2828722b */ /* 0x000fe20000000028 */
[----:B------:R-:W-:-:S07]  /*3000*/  ISETP.GT.U32.OR P0, PT, R13, 0x7feffffe, P0 ;  /* 0x7feffffe0d00780c */ /* 0x000fce0000704470 */
[----:B------:R-:W-:-:S08]  /*3010*/  DMUL R42, R40, R14 ;  /* 0x0000000e282a7228 */ /* 0x000fd00000000000 */
[----:B------:R-:W-:-:S08]  /*3020*/  DFMA R44, R42, -R30, R14 ;  /* 0x8000001e2a2c722b */ /* 0x000fd0000000000e */
[----:B------:R-:W-:Y:S01]  /*3030*/  DFMA R40, R40, R44, R42 ;  /* 0x0000002c2828722b */ /* 0x000fe2000000002a */
[----:B------:R-:W-:Y:S10]  /*3040*/  @P0 BRA `(.L_x_65) ;  /* 0x0000000000780947 */ /* 0x000ff40003800000 */
[----:B------:R-:W-:Y:S01]  /*3050*/  LOP3.LUT R9, R39, 0x7ff00000, RZ, 0xc0, !PT ;  /* 0x7ff0000027097812 */ /* 0x000fe200078ec0ff */
[----:B------:R-:W-:Y:S01]  /*3060*/  IMAD.MOV.U32 R38, RZ, RZ, RZ ;  /* 0x000000ffff267224 */ /* 0x000fe200078e00ff */
[----:B------:R-:W-:-:S04]  /*3070*/  LOP3.LUT R12, R33, 0x7ff00000, RZ, 0xc0, !PT ;  /* 0x7ff00000210c7812 */ /* 0x000fc800078ec0ff */
[CC--:B------:R-:W-:Y:S02]  /*3080*/  VIADDMNMX R13, R9.reuse, -R12.reuse, 0xb9600000, !PT ;  /* 0xb9600000090d7446 */ /* 0x0c0fe4000780090c */
[----:B------:R-:W-:Y:S02]  /*3090*/  ISETP.GE.U32.AND P0, PT, R9, R12, PT ;  /* 0x0000000c0900720c */ /* 0x000fe40003f06070 */
[----:B------:R-:W-:Y:S02]  /*30a0*/  VIMNMX R13, PT, PT, R13, 0x46a00000, PT ;  /* 0x46a000000d0d7848 */ /* 0x000fe40003fe0100 */
[----:B------:R-:W-:-:S05]  /*30b0*/  SEL R12, R11, 0x63400000, !P0 ;  /* 0x634000000b0c7807 */ /* 0x000fca0004000000 */
[----:B------:R-:W-:-:S04]  /*30c0*/  IMAD.IADD R12, R13, 0x1, -R12 ;  /* 0x000000010d0c7824 */ /* 0x000fc800078e0a0c */
[----:B------:R-:W-:-:S06]  /*30d0*/  VIADD R39, R12, 0x7fe00000 ;  /* 0x7fe000000c277836 */ /* 0x000fcc0000000000 */
[----:B------:R-:W-:-:S10]  /*30e0*/  DMUL R42, R40, R38 ;  /* 0x00000026282a7228 */ /* 0x000fd40000000000 */
[----:B------:R-:W-:-:S13]  /*30f0*/  FSETP.GTU.AND P0, PT, |R43|, 1.469367938527859385e-39, PT ;  /* 0x001000002b00780b */ /* 0x000fda0003f0c200 */
[----:B------:R-:W-:Y:S05]  /*3100*/  @P0 BRA `(.L_x_66) ;  /* 0x0000000000a80947 */ /* 0x000fea0003800000 */
[----:B------:R-:W-:Y:S01]  /*3110*/  DFMA R14, R40, -R30, R14 ;  /* 0x8000001e280e722b */ /* 0x000fe2000000000e */
[----:B------:R-:W-:-:S09]  /*3120*/  IMAD.MOV.U32 R38, RZ, RZ, RZ ;  /* 0x000000ffff267224 */ /* 0x000fd200078e00ff */
[C---:B------:R-:W-:Y:S02]  /*3130*/  FSETP.NEU.AND P0, PT, R15.reuse, RZ, PT ;  /* 0x000000ff0f00720b */ /* 0x040fe40003f0d000 */
[----:B------:R-:W-:-:S04]  /*3140*/  LOP3.LUT R32, R15, 0x80000000, R33, 0x48, !PT ;  /* 0x800000000f207812 */ /* 0x000fc800078e4821 */
[----:B------:R-:W-:-:S07]  /*3150*/  LOP3.LUT R39, R32, R39, RZ, 0xfc, !PT ;  /* 0x0000002720277212 */ /* 0x000fce00078efcff */
[----:B------:R-:W-:Y:S05]  /*3160*/  @!P0 BRA `(.L_x_66) ;  /* 0x0000000000908947 */ /* 0x000fea0003800000 */
[C---:B------:R-:W-:Y:S01]  /*3170*/  IADD3 R15, PT, PT, -R12.reuse, RZ, RZ ;  /* 0x000000ff0c0f7210 */ /* 0x040fe20007ffe1ff */
[----:B------:R-:W-:Y:S01]  /*3180*/  IMAD.MOV.U32 R14, RZ, RZ, RZ ;  /* 0x000000ffff0e7224 */ /* 0x000fe200078e00ff */
[----:B------:R-:W-:-:S05]  /*3190*/  IADD3 R12, PT, PT, -R12, -0x43300000, RZ ;  /* 0xbcd000000c0c7810 */ /* 0x000fca0007ffe1ff */
[----:B------:R-:W-:Y:S02]  /*31a0*/  DFMA R14, R42, -R14, R40 ;  /* 0x8000000e2a0e722b */ /* 0x000fe40000000028 */
[----:B------:R-:W-:-:S08]  /*31b0*/  DMUL.RP R40, R40, R38 ;  /* 0x0000002628287228 */ /* 0x000fd00000008000 */
[----:B------:R-:W-:Y:S02]  /*31c0*/  FSETP.NEU.AND P0, PT, |R15|, R12, PT ;  /* 0x0000000c0f00720b */ /* 0x000fe40003f0d200 */
[----:B------:R-:W-:Y:S02]  /*31d0*/  LOP3.LUT R32, R41, R32, RZ, 0x3c, !PT ;  /* 0x0000002029207212 */ /* 0x000fe400078e3cff */
[----:B------:R-:W-:Y:S02]  /*31e0*/  FSEL R12, R40, R42, !P0 ;  /* 0x0000002a280c7208 */ /* 0x000fe40004000000 */
[----:B------:R-:W-:-:S03]  /*31f0*/  FSEL R13, R32, R43, !P0 ;  /* 0x0000002b200d7208 */ /* 0x000fc60004000000 */
[----:B------:R-:W-:Y:S02]  /*3200*/  IMAD.MOV.U32 R42, RZ, RZ, R12 ;  /* 0x000000ffff2a7224 */ /* 0x000fe400078e000c */
[----:B------:R-:W-:Y:S01]  /*3210*/  IMAD.MOV.U32 R43, RZ, RZ, R13 ;  /* 0x000000ffff2b7224 */ /* 0x000fe200078e000d */
[----:B------:R-:W-:Y:S06]  /*3220*/  BRA `(.L_x_66) ;  /* 0x0000000000607947 */ /* 0x000fec0003800000 */
.L_x_65:
[----:B------:R-:W-:-:S14]  /*3230*/  DSETP.NAN.AND P0, PT, R38, R38, PT ;  /* 0x000000262600722a */ /* 0x000fdc0003f08000 */
[----:B------:R-:W-:Y:S05]  /*3240*/  @P0 BRA `(.L_x_67) ;  /* 0x00000000004c0947 */ /* 0x000fea0003800000 */
[----:B------:R-:W-:-:S14]  /*3250*/  DSETP.NAN.AND P0, PT, R32, R32, PT ;  /* 0x000000202000722a */ /* 0x000fdc0003f08000 */
[----:B------:R-:W-:Y:S05]  /*3260*/  @P0 BRA `(.L_x_68) ;  /* 0x0000000000340947 */ /* 0x000fea0003800000 */
[----:B------:R-:W-:Y:S01]  /*3270*/  ISETP.NE.AND P0, PT, R9, R12, PT ;  /* 0x0000000c0900720c */ /* 0x000fe20003f05270 */
[----:B------:R-:W-:Y:S01]  /*3280*/  IMAD.MOV.U32 R42, RZ, RZ, 0x0 ;  /* 0x00000000ff2a7424 */ /* 0x000fe200078e00ff */
[----:B------:R-:W-:-:S11]  /*3290*/  MOV R43, 0xfff80000 ;  /* 0xfff80000002b7802 */ /* 0x000fd60000000f00 */
[----:B------:R-:W-:Y:S05]  /*32a0*/  @!P0 BRA `(.L_x_66) ;  /* 0x0000000000408947 */ /* 0x000fea0003800000 */
[----:B------:R-:W-:Y:S02]  /*32b0*/  ISETP.NE.AND P0, PT, R9, 0x7ff00000, PT ;  /* 0x7ff000000900780c */ /* 0x000fe40003f05270 */
[----:B------:R-:W-:Y:S02]  /*32c0*/  LOP3.LUT R33, R39, 0x80000000, R33, 0x48, !PT ;  /* 0x8000000027217812 */ /* 0x000fe400078e4821 */
[----:B------:R-:W-:-:S13]  /*32d0*/  ISETP.EQ.OR P0, PT, R12, RZ, !P0 ;  /* 0x000000ff0c00720c */ /* 0x000fda0004702670 */
[----:B------:R-:W-:Y:S01]  /*32e0*/  @P0 LOP3.LUT R9, R33, 0x7ff00000, RZ, 0xfc, !PT ;  /* 0x7ff0000021090812 */ /* 0x000fe200078efcff */
[----:B------:R-:W-:Y:S02]  /*32f0*/  @!P0 IMAD.MOV.U32 R42, RZ, RZ, RZ ;  /* 0x000000ffff2a8224 */ /* 0x000fe400078e00ff */
[----:B------:R-:W-:Y:S02]  /*3300*/  @!P0 IMAD.MOV.U32 R43, RZ, RZ, R33 ;  /* 0x000000ffff2b8224 */ /* 0x000fe400078e0021 */
[----:B------:R-:W-:Y:S02]  /*3310*/  @P0 IMAD.MOV.U32 R42, RZ, RZ, RZ ;  /* 0x000000ffff2a0224 */ /* 0x000fe400078e00ff */
[----:B------:R-:W-:Y:S01]  /*3320*/  @P0 IMAD.MOV.U32 R43, RZ, RZ, R9 ;  /* 0x000000ffff2b0224 */ /* 0x000fe200078e0009 */
[----:B------:R-:W-:Y:S06]  /*3330*/  BRA `(.L_x_66) ;  /* 0x00000000001c7947 */ /* 0x000fec0003800000 */
.L_x_68:
[----:B------:R-:W-:Y:S02]  /*3340*/  LOP3.LUT R9, R33, 0x80000, RZ, 0xfc, !PT ;  /* 0x0008000021097812 */ /* 0x000fe400078efcff */
[----:B------:R-:W-:-:S03]  /*3350*/  MOV R42, R32 ;  /* 0x00000020002a7202 */ /* 0x000fc60000000f00 */
[----:B------:R-:W-:Y:S01]  /*3360*/  IMAD.MOV.U32 R43, RZ, RZ, R9 ;  /* 0x000000ffff2b7224 */ /* 0x000fe200078e0009 */
[----:B------:R-:W-:Y:S06]  /*3370*/  BRA `(.L_x_66) ;  /* 0x00000000000c7947 */ /* 0x000fec0003800000 */
.L_x_67:
[----:B------:R-:W-:Y:S01]  /*3380*/  LOP3.LUT R9, R39, 0x80000, RZ, 0xfc, !PT ;  /* 0x0008000027097812 */ /* 0x000fe200078efcff */
[----:B------:R-:W-:-:S04]  /*3390*/  IMAD.MOV.U32 R42, RZ, RZ, R38 ;  /* 0x000000ffff2a7224 */ /* 0x000fc800078e0026 */
[----:B------:R-:W-:-:S07]  /*33a0*/  IMAD.MOV.U32 R43, RZ, RZ, R9 ;  /* 0x000000ffff2b7224 */ /* 0x000fce00078e0009 */
.L_x_66:
[----:B------:R-:W-:Y:S05]  /*33b0*/  BSYNC.RECONVERGENT B1 ;  /* 0x0000000000017941 */ /* 0x000fea0003800200 */
.L_x_64:
[----:B------:R-:W-:Y:S01]  /*33c0*/  IMAD.MOV.U32 R11, RZ, RZ, 0x0 ;  /* 0x00000000ff0b7424 */ /* 0x000fe200078e00ff */
[----:B------:R-:W-:Y:S01]  /*33d0*/  MOV R9, R43 ;  /* 0x0000002b00097202 */ /* 0x000fe20000000f00 */
[----:B------:R-:W-:Y:S02]  /*33e0*/  IMAD.MOV.U32 R12, RZ, RZ, R42 ;  /* 0x000000ffff0c7224 */ /* 0x000fe400078e002a */
[----:B------:R-:W-:Y:S05]  /*33f0*/  RET.REL.NODEC R10 `(_Z12CalcTimeStepPdS_S_S_P17curandStateXORWOW) ;  /* 0xffffffcc0a007950 */ /* 0x000fea0003c3ffff */
        .type           $_Z12CalcTimeStepPdS_S_S_P17curandStateXORWOW$__internal_accurate_pow,@function
        .size           $_Z12CalcTimeStepPdS_S_S_P17curandStateXORWOW$__internal_accurate_pow,(.L_x_92 - $_Z12CalcTimeStepPdS_S_S_P17curandStateXORWOW$__internal_accurate_pow)
$_Z12CalcTimeStepPdS_S_S_P17curandStateXORWOW$__internal_accurate_pow:
[----:B------:R-:W-:Y:S01]  /*3400*/  ISETP.GT.U32.AND P3, PT, R43, 0xfffff, PT ;  /* 0x000fffff2b00780c */ /* 0x000fe20003f64070 */
[--C-:B------:R-:W-:Y:S01]  /*3410*/  IMAD.MOV.U32 R13, RZ, RZ, R43.reuse ;  /* 0x000000ffff0d7224 */ /* 0x100fe200078e002b */
[----:B------:R-:W-:Y:S01]  /*3420*/  MOV R15, 0x3ed0f5d2 ;  /* 0x3ed0f5d2000f7802 */ /* 0x000fe20000000f00 */
[--C-:B------:R-:W-:Y:S01]  /*3430*/  IMAD.MOV.U32 R10, RZ, RZ, R43.reuse ;  /* 0x000000ffff0a7224 */ /* 0x100fe200078e002b */
[----:B------:R-:W-:Y:S01]  /*3440*/  UMOV UR8, 0x7d2cafe2 ;  /* 0x7d2cafe200087882 */ /* 0x000fe20000000000 */
[----:B------:R-:W-:Y:S01]  /*3450*/  IMAD.MOV.U32 R14, RZ, RZ, 0x41ad3b5a ;  /* 0x41ad3b5aff0e7424 */ /* 0x000fe200078e00ff */
[----:B------:R-:W-:Y:S01]  /*3460*/  UMOV UR9, 0x3eb0f5ff ;  /* 0x3eb0f5ff00097882 */ /* 0x000fe20000000000 */
[----:B------:R-:W-:Y:S01]  /*3470*/  SHF.R.U32.HI R43, RZ, 0x14, R43 ;  /* 0x00000014ff2b7819 */ /* 0x000fe2000001162b */
[----:B------:R-:W-:Y:S01]  /*3480*/  UMOV UR10, 0x3b39803f ;  /* 0x3b39803f000a7882 */ /* 0x000fe20000000000 */
[----:B------:R-:W-:-:S04]  /*3490*/  UMOV UR11, 0x3c7abc9e ;  /* 0x3c7abc9e000b7882 */ /* 0x000fc80000000000 */
[----:B------:R-:W-:-:S10]  /*34a0*/  @!P3 DMUL R30, R12, 1.80143985094819840000e+16 ;  /* 0x435000000c1eb828 */ /* 0x000fd40000000000 */
[----:B------:R-:W-:Y:S01]  /*34b0*/  @!P3 IMAD.MOV.U32 R10, RZ, RZ, R31 ;  /* 0x000000ffff0ab224 */ /* 0x000fe200078e001f */
[----:B------:R-:W-:Y:S02]  /*34c0*/  @!P3 MOV R12, R30 ;  /* 0x0000001e000cb202 */ /* 0x000fe40000000f00 */
[----:B------:R-:W-:Y:S02]  /*34d0*/  @!P3 LEA.HI R43, R31, 0xffffffca, RZ, 0xc ;  /* 0xffffffca1f2bb811 */ /* 0x000fe400078f60ff */
[----:B------:R-:W-:-:S04]  /*34e0*/  LOP3.LUT R10, R10, 0x800fffff, RZ, 0xc0, !PT ;  /* 0x800fffff0a0a7812 */ /* 0x000fc800078ec0ff */
[----:B------:R-:W-:Y:S01]  /*34f0*/  LOP3.LUT R13, R10, 0x3ff00000, RZ, 0xfc, !PT ;  /* 0x3ff000000a0d7812 */ /* 0x000fe200078efcff */
[----:B------:R-:W-:-:S03]  /*3500*/  IMAD.MOV.U32 R10, RZ, RZ, RZ ;  /* 0x000000ffff0a7224 */ /* 0x000fc600078e00ff */
[----:B------:R-:W-:-:S13]  /*3510*/  ISETP.GE.U32.AND P4, PT, R13, 0x3ff6a09f, PT ;  /* 0x3ff6a09f0d00780c */ /* 0x000fda0003f86070 */
[----:B------:R-:W-:-:S04]  /*3520*/  @P4 VIADD R11, R13, 0xfff00000 ;  /* 0xfff000000d0b4836 */ /* 0x000fc80000000000 */
[----:B------:R-:W-:-:S06]  /*3530*/  @P4 IMAD.MOV.U32 R13, RZ, RZ, R11 ;  /* 0x000000ffff0d4224 */ /* 0x000fcc00078e000b */
[C---:B------:R-:W-:Y:S02]  /*3540*/  DADD R28, R12.reuse, 1 ;  /* 0x3ff000000c1c7429 */ /* 0x040fe40000000000 */
[----:B------:R-:W-:-:S04]  /*3550*/  DADD R12, R12, -1 ;  /* 0xbff000000c0c7429 */ /* 0x000fc80000000000 */
[----:B------:R-:W0:Y:S02]  /*3560*/  MUFU.RCP64H R11, R29 ;  /* 0x0000001d000b7308 */ /* 0x000e240000001800 */
[----:B0-----:R-:W-:-:S08]  /*3570*/  DFMA R26, -R28, R10, 1 ;  /* 0x3ff000001c1a742b */ /* 0x001fd0000000010a */
[----:B------:R-:W-:-:S08]  /*3580*/  DFMA R26, R26, R26, R26 ;  /* 0x0000001a1a1a722b */ /* 0x000fd0000000001a */
[----:B------:R-:W-:-:S08]  /*3590*/  DFMA R26, R10, R26, R10 ;  /* 0x0000001a0a1a722b */ /* 0x000fd0000000000a */
[----:B------:R-:W-:-:S08]  /*35a0*/  DMUL R10, R12, R26 ;  /* 0x0000001a0c0a7228 */ /* 0x000fd00000000000 */
[----:B------:R-:W-:-:S08]  /*35b0*/  DFMA R10, R12, R26, R10 ;  /* 0x0000001a0c0a722b */ /* 0x000fd0000000000a */
[----:B------:R-:W-:-:S08]  /*35c0*/  DMUL R36, R10, R10 ;  /* 0x0000000a0a247228 */ /* 0x000fd00000000000 */
[----:B------:R-:W-:Y:S01]  /*35d0*/  DFMA R14, R36, UR8, R14 ;  /* 0x00000008240e7c2b */ /* 0x000fe2000800000e */
[----:B------:R-:W-:Y:S01]  /*35e0*/  UMOV UR8, 0x75488a3f ;  /* 0x75488a3f00087882 */ /* 0x000fe20000000000 */
[----:B------:R-:W-:-:S06]  /*35f0*/  UMOV UR9, 0x3ef3b20a ;  /* 0x3ef3b20a00097882 */ /* 0x000fcc0000000000 */
[----:B------:R-:W-:Y:S01]  /*3600*/  DFMA R28, R36, R14, UR8 ;  /* 0x00000008241c7e2b */ /* 0x000fe2000800000e */
[----:B------:R-:W-:Y:S01]  /*3610*/  UMOV UR8, 0xe4faecd5 ;  /* 0xe4faecd500087882 */ /* 0x000fe20000000000 */
[----:B------:R-:W-:Y:S01]  /*3620*/  UMOV UR9, 0x3f1745cd ;  /* 0x3f1745cd00097882 */ /* 0x000fe20000000000 */
[----:B------:R-:W-:-:S05]  /*3630*/  DADD R14, R12, -R10 ;  /* 0x000000000c0e7229 */ /* 0x000fca000000080a */
[----:B------:R-:W-:Y:S01]  /*3640*/  DFMA R28, R36, R28, UR8 ;  /* 0x00000008241c7e2b */ /* 0x000fe2000800001c */
[----:B------:R-:W-:Y:S01]  /*3650*/  UMOV UR8, 0x258a578b ;  /* 0x258a578b00087882 */ /* 0x000fe20000000000 */
[----:B------:R-:W-:Y:S01]  /*3660*/  UMOV UR9, 0x3f3c71c7 ;  /* 0x3f3c71c700097882 */ /* 0x000fe20000000000 */
[----:B------:R-:W-:-:S05]  /*3670*/  DADD R14, R14, R14 ;  /* 0x000000000e0e7229 */ /* 0x000fca000000000e */
[----:B------:R-:W-:Y:S01]  /*3680*/  DFMA R28, R36, R28, UR8 ;  /* 0x00000008241c7e2b */ /* 0x000fe2000800001c */
[----:B------:R-:W-:Y:S01]  /*3690*/  UMOV UR8, 0x9242b910 ;  /* 0x9242b91000087882 */ /* 0x000fe20000000000 */
[----:B------:R-:W-:Y:S01]  /*36a0*/  UMOV UR9, 0x3f624924 ;  /* 0x3f62492400097882 */ /* 0x000fe20000000000 */
[----:B------:R-:W-:-:S05]  /*36b0*/  DFMA R14, R12, -R10, R14 ;  /* 0x8000000a0c0e722b */ /* 0x000fca000000000e */
[----:B------:R-:W-:Y:S01]  /*36c0*/  DFMA R28, R36, R28, UR8 ;  /* 0x00000008241c7e2b */ /* 0x000fe2000800001c */
[----:B------:R-:W-:Y:S01]  /*36d0*/  UMOV UR8, 0x99999dfb ;  /* 0x99999dfb00087882 */ /* 0x000fe20000000000 */
[----:B------:R-:W-:Y:S01]  /*36e0*/  UMOV UR9, 0x3f899999 ;  /* 0x3f89999900097882 */ /* 0x000fe20000000000 */
[----:B------:R-:W-:-:S05]  /*36f0*/  DMUL R14, R26, R14 ;  /* 0x0000000e1a0e7228 */ /* 0x000fca0000000000 */
[----:B------:R-:W-:Y:S01]  /*3700*/  DFMA R28, R36, R28, UR8 ;  /* 0x00000008241c7e2b */ /* 0x000fe2000800001c */
[----:B------:R-:W-:Y:S01]  /*3710*/  UMOV UR8, 0x55555555 ;  /* 0x5555555500087882 */ /* 0x000fe20000000000 */
[----:B------:R-:W-:-:S03]  /*3720*/  UMOV UR9, 0x3fb55555 ;  /* 0x3fb5555500097882 */ /* 0x000fc60000000000 */
[----:B------:R-:W-:Y:S02]  /*3730*/  VIADD R31, R15, 0x100000 ;  /* 0x001000000f1f7836 */ /* 0x000fe40000000000 */
[----:B------:R-:W-:Y:S01]  /*3740*/  IMAD.MOV.U32 R30, RZ, RZ, R14 ;  /* 0x000000ffff1e7224 */ /* 0x000fe200078e000e */
[----:B------:R-:W-:-:S08]  /*3750*/  DFMA R12, R36, R28, UR8 ;  /* 0x00000008240c7e2b */ /* 0x000fd0000800001c */
[----:B------:R-:W-:Y:S01]  /*3760*/  DADD R26, -R12, UR8 ;  /* 0x000000080c1a7e29 */ /* 0x000fe20008000100 */
[----:B------:R-:W-:Y:S01]  /*3770*/  UMOV UR8, 0xb9e7b0 ;  /* 0x00b9e7b000087882 */ /* 0x000fe20000000000 */
[----:B------:R-:W-:-:S06]  /*3780*/  UMOV UR9, 0x3c46a4cb ;  /* 0x3c46a4cb00097882 */ /* 0x000fcc0000000000 */
[----:B------:R-:W-:Y:S02]  /*3790*/  DFMA R26, R36, R28, R26 ;  /* 0x0000001c241a722b */ /* 0x000fe4000000001a */
[----:B------:R-:W-:-:S06]  /*37a0*/  DMUL R28, R10, R10 ;  /* 0x0000000a0a1c7228 */ /* 0x000fcc0000000000 */
[----:B------:R-:W-:Y:S01]  /*37b0*/  DADD R26, R26, -UR8 ;  /* 0x800000081a1a7e29 */ /* 0x000fe20008000000 */
[----:B------:R-:W-:Y:S01]  /*37c0*/  UMOV UR8, 0x80000000 ;  /* 0x8000000000087882 */ /* 0x000fe20000000000 */
[----:B------:R-:W-:Y:S01]  /*37d0*/  DFMA R36, R10, R10, -R28 ;  /* 0x0000000a0a24722b */ /* 0x000fe2000000081c */
[----:B------:R-:W-:-:S07]  /*37e0*/  UMOV UR9, 0x43300000 ;  /* 0x4330000000097882 */ /* 0x000fce0000000000 */
[C---:B------:R-:W-:Y:S02]  /*37f0*/  DFMA R30, R10.reuse, R30, R36 ;  /* 0x0000001e0a1e722b */ /* 0x040fe40000000024 */
[----:B------:R-:W-:-:S08]  /*3800*/  DMUL R36, R10, R28 ;  /* 0x0000001c0a247228 */ /* 0x000fd00000000000 */
[----:B------:R-:W-:-:S08]  /*3810*/  DFMA R38, R10, R28, -R36 ;  /* 0x0000001c0a26722b */ /* 0x000fd00000000824 */
[----:B------:R-:W-:Y:S02]  /*3820*/  DFMA R38, R14, R28, R38 ;  /* 0x0000001c0e26722b */ /* 0x000fe40000000026 */
[----:B------:R-:W-:-:S06]  /*3830*/  DADD R28, R12, R26 ;  /* 0x000000000c1c7229 */ /* 0x000fcc000000001a */
[----:B------:R-:W-:Y:S02]  /*3840*/  DFMA R30, R10, R30, R38 ;  /* 0x0000001e0a1e722b */ /* 0x000fe40000000026 */
[----:B------:R-:W-:-:S08]  /*3850*/  DADD R38, R12, -R28 ;  /* 0x000000000c267229 */ /* 0x000fd0000000081c */
[----:B------:R-:W-:Y:S02]  /*3860*/  DADD R38, R26, R38 ;  /* 0x000000001a267229 */ /* 0x000fe40000000026 */
[----:B------:R-:W-:-:S08]  /*3870*/  DMUL R26, R28, R36 ;  /* 0x000000241c1a7228 */ /* 0x000fd00000000000 */
[----:B------:R-:W-:-:S08]  /*3880*/  DFMA R12, R28, R36, -R26 ;  /* 0x000000241c0c722b */ /* 0x000fd0000000081a */
[----:B------:R-:W-:-:S08]  /*3890*/  DFMA R12, R28, R30, R12 ;  /* 0x0000001e1c0c722b */ /* 0x000fd0000000000c */
[----:B------:R-:W-:-:S08]  /*38a0*/  DFMA R38, R38, R36, R12 ;  /* 0x000000242626722b */ /* 0x000fd0000000000c */
[----:B------:R-:W-:-:S08]  /*38b0*/  DADD R28, R26, R38 ;  /* 0x000000001a1c7229 */ /* 0x000fd00000000026 */
[--C-:B------:R-:W-:Y:S02]  /*38c0*/  DADD R12, R10, R28.reuse ;  /* 0x000000000a0c7229 */ /* 0x100fe4000000001c */
[----:B------:R-:W-:-:S06]  /*38d0*/  DADD R26, R26, -R28 ;  /* 0x000000001a1a7229 */ /* 0x000fcc000000081c */
[----:B------:R-:W-:Y:S02]  /*38e0*/  DADD R10, R10, -R12 ;  /* 0x000000000a0a7229 */ /* 0x000fe4000000080c */
[----:B------:R-:W-:-:S06]  /*38f0*/  DADD R26, R38, R26 ;  /* 0x00000000261a7229 */ /* 0x000fcc000000001a */
[----:B------:R-:W-:-:S08]  /*3900*/  DADD R10, R28, R10 ;  /* 0x000000001c0a7229 */ /* 0x000fd0000000000a */
[----:B------:R-:W-:Y:S01]  /*3910*/  DADD R26, R26, R10 ;  /* 0x000000001a1a7229 */ /* 0x000fe2000000000a */
[C---:B------:R-:W-:Y:S02]  /*3920*/  VIADD R10, R43.reuse, 0xfffffc01 ;  /* 0xfffffc012b0a7836 */ /* 0x040fe40000000000 */
[----:B------:R-:W-:Y:S02]  /*3930*/  HFMA2 R11, -RZ, RZ, 3.59375, 0 ;  /* 0x43300000ff0b7431 */ /* 0x000fe400000001ff */
[----:B------:R-:W-:-:S03]  /*3940*/  @P4 VIADD R10, R43, 0xfffffc02 ;  /* 0xfffffc022b0a4836 */ /* 0x000fc60000000000 */
[----:B------:R-:W-:Y:S02]  /*3950*/  DADD R14, R14, R26 ;  /* 0x000000000e0e7229 */ /* 0x000fe4000000001a */
[----:B------:R-:W-:-:S06]  /*3960*/  LOP3.LUT R10, R10, 0x80000000, RZ, 0x3c, !PT ;  /* 0x800000000a0a7812 */ /* 0x000fcc00078e3cff */
[----:B------:R-:W-:Y:S01]  /*3970*/  DADD R26, R10, -UR8 ;  /* 0x800000080a1a7e29 */ /* 0x000fe20008000000 */
[----:B------:R-:W-:Y:S01]  /*3980*/  UMOV UR8, 0xfefa39ef ;  /* 0xfefa39ef00087882 */ /* 0x000fe20000000000 */
[----:B------:R-:W-:Y:S01]  /*3990*/  DADD R28, R12, R14 ;  /* 0x000000000c1c7229 */ /* 0x000fe2000000000e */
[----:B------:R-:W-:-:S07]  /*39a0*/  UMOV UR9, 0x3fe62e42 ;  /* 0x3fe62e4200097882 */ /* 0x000fce0000000000 */
[--C-:B------:R-:W-:Y:S02]  /*39b0*/  DFMA R10, R26, UR8, R28.reuse ;  /* 0x000000081a0a7c2b */ /* 0x100fe4000800001c */
[----:B------:R-:W-:-:S06]  /*39c0*/  DADD R30, R12, -R28 ;  /* 0x000000000c1e7229 */ /* 0x000fcc000000081c */
[----:B------:R-:W-:Y:S02]  /*39d0*/  DFMA R12, R26, -UR8, R10 ;  /* 0x800000081a0c7c2b */ /* 0x000fe4000800000a */
[----:B------:R-:W-:-:S06]  /*39e0*/  DADD R30, R14, R30 ;  /* 0x000000000e1e7229 */ /* 0x000fcc000000001e */
[----:B------:R-:W-:-:S08]  /*39f0*/  DADD R12, -R28, R12 ;  /* 0x000000001c0c7229 */ /* 0x000fd0000000010c */
[----:B------:R-:W-:Y:S01]  /*3a00*/  DADD R14, R30, -R12 ;  /* 0x000000001e0e7229 */ /* 0x000fe2000000080c */
[----:B------:R-:W-:Y:S02]  /*3a10*/  IMAD.MOV.U32 R13, RZ, RZ, R9 ;  /* 0x000000ffff0d7224 */ /* 0x000fe400078e0009 */
[----:B------:R-:W-:-:S03]  /*3a20*/  IMAD.U32 R12, RZ, RZ, UR4 ;  /* 0x00000004ff0c7e24 */ /* 0x000fc6000f8e00ff */
[C---:B------:R-:W-:Y:S02]  /*3a30*/  LOP3.LUT R9, R13.reuse, 0xff0fffff, RZ, 0xc0, !PT ;  /* 0xff0fffff0d097812 */ /* 0x040fe400078ec0ff */
[----:B------:R-:W-:Y:S01]  /*3a40*/  DFMA R14, R26, UR10, R14 ;  /* 0x0000000a1a0e7c2b */ /* 0x000fe2000800000e */
[----:B------:R-:W-:-:S05]  /*3a50*/  IMAD.SHL.U32 R26, R13, 0x2, RZ ;  /* 0x000000020d1a7824 */ /* 0x000fca00078e00ff */
[----:B------:R-:W-:Y:S02]  /*3a60*/  ISETP.GT.U32.AND P3, PT, R26, -0x2000001, PT ;  /* 0xfdffffff1a00780c */ /* 0x000fe40003f64070 */
[----:B------:R-:W-:Y:S02]  /*3a70*/  DADD R28, R10, R14 ;  /* 0x000000000a1c7229 */ /* 0x000fe4000000000e */
[----:B------:R-:W-:-:S06]  /*3a80*/  SEL R13, R9, R13, P3 ;  /* 0x0000000d090d7207 */ /* 0x000fcc0001800000 */
[----:B------:R-:W-:Y:S02]  /*3a90*/  DADD R10, R10, -R28 ;  /* 0x000000000a0a7229 */ /* 0x000fe4000000081c */
[----:B------:R-:W-:-:S06]  /*3aa0*/  DMUL R26, R28, R12 ;  /* 0x0000000c1c1a7228 */ /* 0x000fcc0000000000 */
[----:B------:R-:W-:Y:S02]  /*3ab0*/  DADD R14, R14, R10 ;  /* 0x000000000e0e7229 */ /* 0x000fe4000000000a */
[----:B------:R-:W-:-:S08]  /*3ac0*/  DFMA R28, R28, R12, -R26 ;  /* 0x0000000c1c1c722b */ /* 0x000fd0000000081a */
[----:B------:R-:W-:Y:S01]  /*3ad0*/  DFMA R14, R14, R12, R28 ;  /* 0x0000000c0e0e722b */ /* 0x000fe2000000001c */
[----:B------:R-:W-:Y:S01]  /*3ae0*/  IMAD.MOV.U32 R12, RZ, RZ, 0x652b82fe ;  /* 0x652b82feff0c7424 */ /* 0x000fe200078e00ff */
[----:B------:R-:W-:-:S06]  /*3af0*/  MOV R13, 0x3ff71547 ;  /* 0x3ff71547000d7802 */ /* 0x000fcc0000000f00 */
[----:B------:R-:W-:-:S08]  /*3b00*/  DADD R28, R26, R14 ;  /* 0x000000001a1c7229 */ /* 0x000fd0000000000e */
[----:B------:R-:W-:Y:S02]  /*3b10*/  DFMA R12, R28, R12, 6.75539944105574400000e+15 ;  /* 0x433800001c0c742b */ /* 0x000fe4000000000c */
[----:B------:R-:W-:Y:S01]  /*3b20*/  FSETP.GEU.AND P3, PT, |R29|, 4.1917929649353027344, PT ;  /* 0x4086232b1d00780b */ /* 0x000fe20003f6e200 */
[----:B------:R-:W-:-:S05]  /*3b30*/  DADD R26, R26, -R28 ;  /* 0x000000001a1a7229 */ /* 0x000fca000000081c */
[----:B------:R-:W-:-:S03]  /*3b40*/  DADD R10, R12, -6.75539944105574400000e+15 ;  /* 0xc33800000c0a7429 */ /* 0x000fc60000000000 */
[----:B------:R-:W-:-:S05]  /*3b50*/  DADD R14, R14, R26 ;  /* 0x000000000e0e7229 */ /* 0x000fca000000001a */
[----:B------:R-:W-:Y:S01]  /*3b60*/  DFMA R30, R10, -UR8, R28 ;  /* 0x800000080a1e7c2b */ /* 0x000fe2000800001c */
[----:B------:R-:W-:Y:S01]  /*3b70*/  UMOV UR8, 0x3b39803f ;  /* 0x3b39803f00087882 */ /* 0x000fe20000000000 */
[----:B------:R-:W-:-:S06]  /*3b80*/  UMOV UR9, 0x3c7abc9e ;  /* 0x3c7abc9e00097882 */ /* 0x000fcc0000000000 */
[----:B------:R-:W-:Y:S01]  /*3b90*/  DFMA R30, R10, -UR8, R30 ;  /* 0x800000080a1e7c2b */ /* 0x000fe2000800001e */
[----:B------:R-:W-:Y:S01]  /*3ba0*/  UMOV UR8, 0x69ce2bdf ;  /* 0x69ce2bdf00087882 */ /* 0x000fe20000000000 */
[----:B------:R-:W-:Y:S01]  /*3bb0*/  IMAD.MOV.U32 R10, RZ, RZ, -0x35dec16 ;  /* 0xfca213eaff0a7424 */ /* 0x000fe200078e00ff */
[----:B------:R-:W-:Y:S01]  /*3bc0*/  UMOV UR9, 0x3e5ade15 ;  /* 0x3e5ade1500097882 */ /* 0x000fe20000000000 */
[----:B------:R-:W-:-:S06]  /*3bd0*/  IMAD.MOV.U32 R11, RZ, RZ, 0x3e928af3 ;  /* 0x3e928af3ff0b7424 */ /* 0x000fcc00078e00ff */
[----:B------:R-:W-:Y:S01]  /*3be0*/  DFMA R10, R30, UR8, R10 ;  /* 0x000000081e0a7c2b */ /* 0x000fe2000800000a */
[----:B------:R-:W-:Y:S01]  /*3bf0*/  UMOV UR8, 0x62401315 ;  /* 0x6240131500087882 */ /* 0x000fe20000000000 */
[----:B------:R-:W-:-:S06]  /*3c00*/  UMOV UR9, 0x3ec71dee ;  /* 0x3ec71dee00097882 */ /* 0x000fcc0000000000 */
[----:B------:R-:W-:Y:S01]  /*3c10*/  DFMA R10, R30, R10, UR8 ;  /* 0x000000081e0a7e2b */ /* 0x000fe2000800000a */
        /* <DEDUP_REMOVED lines=20> */
[----:B------:R-:W-:-:S08]  /*3d60*/  DFMA R10, R30, R10, UR8 ;  /* 0x000000081e0a7e2b */ /* 0x000fd0000800000a */
[----:B------:R-:W-:-:S08]  /*3d70*/  DFMA R10, R30, R10, 1 ;  /* 0x3ff000001e0a742b */ /* 0x000fd0000000000a */
[----:B------:R-:W-:-:S10]  /*3d80*/  DFMA R10, R30, R10, 1 ;  /* 0x3ff000001e0a742b */ /* 0x000fd4000000000a */
[----:B------:R-:W-:Y:S02]  /*3d90*/  IMAD R27, R12, 0x100000, R11 ;  /* 0x001000000c1b7824 */ /* 0x000fe400078e020b */
[----:B------:R-:W-:Y:S01]  /*3da0*/  IMAD.MOV.U32 R26, RZ, RZ, R10 ;  /* 0x000000ffff1a7224 */ /* 0x000fe200078e000a */
[----:B------:R-:W-:Y:S06]  /*3db0*/  @!P3 BRA `(.L_x_69) ;  /* 0x000000000030b947 */ /* 0x000fec0003800000 */
[----:B------:R-:W-:Y:S01]  /*3dc0*/  FSETP.GEU.AND P4, PT, |R29|, 4.2275390625, PT ;  /* 0x408748001d00780b */ /* 0x000fe20003f8e200 */
[C---:B------:R-:W-:Y:S02]  /*3dd0*/  DADD R26, R28.reuse, +INF ;  /* 0x7ff000001c1a7429 */ /* 0x040fe40000000000 */
[----:B------:R-:W-:-:S08]  /*3de0*/  DSETP.GEU.AND P3, PT, R28, RZ, PT ;  /* 0x000000ff1c00722a */ /* 0x000fd00003f6e000 */
[----:B------:R-:W-:Y:S02]  /*3df0*/  FSEL R26, R26, RZ, P3 ;  /* 0x000000ff1a1a7208 */ /* 0x000fe40001800000 */
[----:B------:R-:W-:Y:S02]  /*3e00*/  @!P4 LEA.HI R9, R12, R12, RZ, 0x1 ;  /* 0x0000000c0c09c211 */ /* 0x000fe400078f08ff */
[----:B------:R-:W-:Y:S02]  /*3e10*/  FSEL R27, R27, RZ, P3 ;  /* 0x000000ff1b1b7208 */ /* 0x000fe40001800000 */
[----:B------:R-:W-:-:S04]  /*3e20*/  @!P4 SHF.R.S32.HI R9, RZ, 0x1, R9 ;  /* 0x00000001ff09c819 */ /* 0x000fc80000011409 */
[----:B------:R-:W-:Y:S01]  /*3e30*/  @!P4 IADD3 R12, PT, PT, R12, -R9, RZ ;  /* 0x800000090c0cc210 */ /* 0x000fe20007ffe0ff */
[----:B------:R-:W-:-:S03]  /*3e40*/  @!P4 IMAD R11, R9, 0x100000, R11 ;  /* 0x00100000090bc824 */ /* 0x000fc600078e020b */
[----:B------:R-:W-:Y:S01]  /*3e50*/  @!P4 LEA R13, R12, 0x3ff00000, 0x14 ;  /* 0x3ff000000c0dc811 */ /* 0x000fe200078ea0ff */
[----:B------:R-:W-:-:S06]  /*3e60*/  @!P4 IMAD.MOV.U32 R12, RZ, RZ, RZ ;  /* 0x000000ffff0cc224 */ /* 0x000fcc00078e00ff */
[----:B------:R-:W-:-:S11]  /*3e70*/  @!P4 DMUL R26, R10, R12 ;  /* 0x0000000c0a1ac228 */ /* 0x000fd60000000000 */
.L_x_69:
[----:B------:R-:W-:Y:S01]  /*3e80*/  DFMA R14, R14, R26, R26 ;  /* 0x0000001a0e0e722b */ /* 0x000fe2000000001a */
[----:B------:R-:W-:Y:S01]  /*3e90*/  IMAD.MOV.U32 R43, RZ, RZ, 0x0 ;  /* 0x00000000ff2b7424 */ /* 0x000fe200078e00ff */
[----:B------:R-:W-:-:S08]  /*3ea0*/  DSETP.NEU.AND P3, PT, |R26|, +INF , PT ;  /* 0x7ff000001a00742a */ /* 0x000fd00003f6d200 */
[----:B------:R-:W-:Y:S02]  /*3eb0*/  FSEL R10, R26, R14, !P3 ;  /* 0x0000000e1a0a7208 */ /* 0x000fe40005800000 */
[----:B------:R-:W-:Y:S01]  /*3ec0*/  FSEL R9, R27, R15, !P3 ;  /* 0x0000000f1b097208 */ /* 0x000fe20005800000 */
[----:B------:R-:W-:Y:S06]  /*3ed0*/  RET.REL.NODEC R42 `(_Z12CalcTimeStepPdS_S_S_P17curandStateXORWOW) ;  /* 0xffffffc02a487950 */ /* 0x000fec0003c3ffff */
.L_x_70:
        /* <DEDUP_REMOVED lines=10> */
.L_x_92:


//--------------------- .text._Z27InitializeSupercooledSpherePdS_S_S_ --------------------------
	.section	.text._Z27InitializeSupercooledSpherePdS_S_S_,"ax",@progbits
	.align	128
        .global         _Z27InitializeSupercooledSpherePdS_S_S_
        .type           _Z27InitializeSupercooledSpherePdS_S_S_,@function
        .size           _Z27InitializeSupercooledSpherePdS_S_S_,(.L_x_94 - _Z27InitializeSupercooledSpherePdS_S_S_)
        .other          _Z27InitializeSupercooledSpherePdS_S_S_,@"STO_CUDA_ENTRY STV_DEFAULT"
_Z27InitializeSupercooledSpherePdS_S_S_:
.text._Z27InitializeSupercooledSpherePdS_S_S_:
[----:B------:R-:W-:Y:S01]  /*0000*/  LDC R1, c[0x0][0x37c] ;  /* 0x0000df00ff017b82 */ /* 0x000fe20000000800 */
[----:B------:R-:W0:Y:S07]  /*0010*/  S2R R3, SR_TID.X ;  /* 0x0000000000037919 */ /* 0x000e2e0000002100 */
[----:B------:R-:W0:Y:S01]  /*0020*/  S2UR UR4, SR_CTAID.X ;  /* 0x00000000000479c3 */ /* 0x000e220000002500 */
[----:B------:R-:W-:Y:S01]  /*0030*/  BSSY.RECONVERGENT B0, `(.L_x_71) ;  /* 0x000001c000007945 */ /* 0x000fe20003800200 */
[----:B------:R-:W1:Y:S01]  /*0040*/  S2R R9, SR_TID.Y ;  /* 0x0000000000097919 */ /* 0x000e620000002200 */
[----:B------:R-:W2:Y:S05]  /*0050*/  S2R R13, SR_TID.Z ;  /* 0x00000000000d7919 */ /* 0x000eaa0000002300 */
[----:B------:R-:W0:Y:S08]  /*0060*/  LDC R0, c[0x0][0x360] ;  /* 0x0000d800ff007b82 */ /* 0x000e300000000800 */
[----:B------:R-:W3:Y:S08]  /*0070*/  LDC.64 R6, c[0x3][0x58] ;  /* 0x00c01600ff067b82 */ /* 0x000ef00000000a00 */
[----:B------:R-:W1:Y:S01]  /*0080*/  LDC R26, c[0x0][0x364] ;  /* 0x0000d900ff1a7b82 */ /* 0x000e620000000800 */
[----:B0-----:R-:W-:-:S07]  /*0090*/  IMAD R0, R0, UR4, R3 ;  /* 0x0000000400007c24 */ /* 0x001fce000f8e0203 */
[----:B------:R-:W1:Y:S01]  /*00a0*/  S2UR UR4, SR_CTAID.Y ;  /* 0x00000000000479c3 */ /* 0x000e620000002600 */
[----:B------:R-:W-:-:S04]  /*00b0*/  VIADD R11, R0, 0x1 ;  /* 0x00000001000b7836 */ /* 0x000fc80000000000 */
[----:B------:R-:W0:Y:S03]  /*00c0*/  I2F.F64 R4, R11 ;  /* 0x0000000b00047312 */ /* 0x000e260000201c00 */
[----:B------:R-:W2:Y:S01]  /*00d0*/  S2UR UR5, SR_CTAID.Z ;  /* 0x00000000000579c3 */ /* 0x000ea20000002700 */
[----:B---3--:R-:W-:-:S07]  /*00e0*/  DMUL R24, R6, -64 ;  /* 0xc050000006187828 */ /* 0x008fce0000000000 */
[----:B------:R-:W2:Y:S01]  /*00f0*/  LDC R8, c[0x0][0x368] ;  /* 0x0000da00ff087b82 */ /* 0x000ea20000000800 */
[----:B0-----:R-:W-:-:S07]  /*0100*/  DFMA R24, R4, R6, R24 ;  /* 0x000000060418722b */ /* 0x001fce0000000018 */
[----:B------:R-:W0:Y:S01]  /*0110*/  LDC.64 R2, c[0x3][0x48] ;  /* 0x00c01200ff027b82 */ /* 0x000e220000000a00 */
[----:B-1----:R-:W-:Y:S01]  /*0120*/  IMAD R26, R26, UR4, R9 ;  /* 0x000000041a1a7c24 */ /* 0x002fe2000f8e0209 */
[----:B------:R-:W-:-:S03]  /*0130*/  UMOV UR4, URZ ;  /* 0x000000ff00047c82 */ /* 0x000fc60008000000 */
[----:B------:R-:W-:Y:S02]  /*0140*/  VIADD R26, R26, 0x1 ;  /* 0x000000011a1a7836 */ /* 0x000fe40000000000 */
[----:B--2---:R-:W-:Y:S01]  /*0150*/  IMAD R0, R8, UR5, R13 ;  /* 0x0000000508007c24 */ /* 0x004fe2000f8e020d */
[----:B------:R-:W-:Y:S01]  /*0160*/  DADD R8, -RZ, |R24| ;  /* 0x00000000ff087229 */ /* 0x000fe20000000518 */
[----:B------:R-:W-:Y:S02]  /*0170*/  UMOV UR5, 0x40000000 ;  /* 0x4000000000057882 */ /* 0x000fe40000000000 */
[----:B0-----:R-:W-:-:S07]  /*0180*/  IMAD R3, R0, R3, R3 ;  /* 0x0000000300037224 */ /* 0x001fce00078e0203 */
[----:B------:R-:W-:Y:S01]  /*0190*/  MOV R27, R9 ;  /* 0x00000009001b7202 */ /* 0x000fe20000000f00 */
[----:B------:R-:W-:-:S04]  /*01a0*/  IMAD.IADD R3, R26, 0x1, R3 ;  /* 0x000000011a037824 */ /* 0x000fc800078e0203 */
[----:B------:R-:W-:Y:S02]  /*01b0*/  IMAD R2, R3, R2, R11 ;  /* 0x0000000203027224 */ /* 0x000fe400078e020b */
[----:B------:R-:W-:Y:S01]  /*01c0*/  VIADD R3, R0, 0x1 ;  /* 0x0000000100037836 */ /* 0x000fe20000000000 */
[----:B------:R-:W-:-:S07]  /*01d0*/  MOV R0, 0x1f0 ;  /* 0x000001f000007802 */ /* 0x000fce0000000f00 */
[----:B------:R-:W-:Y:S05]  /*01e0*/  CALL.REL.NOINC `($_Z27InitializeSupercooledSpherePdS_S_S_$__internal_accurate_pow) ;  /* 0x0000000800b07944 */ /* 0x000fea0003c00000 */
[----:B------:R-:W-:Y:S05]  /*01f0*/  BSYNC.RECONVERGENT B0 ;  /* 0x0000000000007941 */ /* 0x000fea0003800200 */
.L_x_71:
[----:B------:R-:W0:Y:S01]  /*0200*/  LDC.64 R12, c[0x3][0x60] ;  /* 0x00c01800ff0c7b82 */ /* 0x000e220000000a00 */
[----:B------:R-:W1:Y:S01]  /*0210*/  I2F.F64.U32 R4, R26 ;  /* 0x0000001a00047312 */ /* 0x000e620000201800 */
[C---:B------:R-:W-:Y:S01]  /*0220*/  DADD R8, R24.reuse, 2 ;  /* 0x4000000018087429 */ /* 0x040fe20000000000 */
[----:B------:R-:W-:Y:S01]  /*0230*/  BSSY.RECONVERGENT B0, `(.L_x_72) ;  /* 0x0000011000007945 */ /* 0x000fe20003800200 */
[C---:B------:R-:W-:Y:S02]  /*0240*/  DSETP.NEU.AND P1, PT, R24.reuse, RZ, PT ;  /* 0x000000ff1800722a */ /* 0x040fe40003f2d000 */
[----:B------:R-:W-:-:S06]  /*0250*/  DSETP.NEU.AND P0, PT, R24, 1, PT ;  /* 0x3ff000001800742a */ /* 0x000fcc0003f0d000 */
[----:B------:R-:W-:-:S04]  /*0260*/  LOP3.LUT R8, R9, 0x7ff00000, RZ, 0xc0, !PT ;  /* 0x7ff0000009087812 */ /* 0x000fc800078ec0ff */
[----:B------:R-:W-:Y:S02]  /*0270*/  ISETP.NE.AND P2, PT, R8, 0x7ff00000, PT ;  /* 0x7ff000000800780c */ /* 0x000fe40003f45270 */
[----:B------:R-:W-:Y:S01]  /*0280*/  @!P1 CS2R R6, SRZ ;  /* 0x0000000000069805 */ /* 0x000fe2000001ff00 */
[----:B0-----:R-:W-:-:S08]  /*0290*/  DMUL R10, R12, -64 ;  /* 0xc05000000c0a7828 */ /* 0x001fd00000000000 */
[----:B-1----:R-:W-:-:S08]  /*02a0*/  DFMA R4, R4, R12, R10 ;  /* 0x0000000c0404722b */ /* 0x002fd0000000000a */
[----:B------:R-:W-:-:S10]  /*02b0*/  DADD R10, -RZ, |R4| ;  /* 0x00000000ff0a7229 */ /* 0x000fd40000000504 */
[----:B------:R-:W-:Y:S01]  /*02c0*/  IMAD.MOV.U32 R8, RZ, RZ, R10 ;  /* 0x000000ffff087224 */ /* 0x000fe200078e000a */
[----:B------:R-:W-:Y:S06]  /*02d0*/  @P2 BRA `(.L_x_73) ;  /* 0x0000000000182947 */ /* 0x000fec0003800000 */
[----:B------:R-:W-:-:S14]  /*02e0*/  DSETP.NAN.AND P1, PT, R24, R24, PT ;  /* 0x000000181800722a */ /* 0x000fdc0003f28000 */
[----:B------:R-:W-:Y:S01]  /*02f0*/  @P1 DADD R6, R24, 2 ;  /* 0x4000000018061429 */ /* 0x000fe20000000000 */
[----:B------:R-:W-:Y:S10]  /*0300*/  @P1 BRA `(.L_x_73) ;  /* 0x00000000000c1947 */ /* 0x000ff40003800000 */
[----:B------:R-:W-:-:S14]  /*0310*/  DSETP.NEU.AND P1, PT, |R24|, +INF , PT ;  /* 0x7ff000001800742a */ /* 0x000fdc0003f2d200 */
[----:B------:R-:W-:Y:S01]  /*0320*/  @!P1 IMAD.MOV.U32 R6, RZ, RZ, 0x0 ;  /* 0x00000000ff069424 */ /* 0x000fe200078e00ff */
[----:B------:R-:W-:-:S07]  /*0330*/  @!P1 MOV R7, 0x7ff00000 ;  /* 0x7ff0000000079802 */ /* 0x000fce0000000f00 */
.L_x_73:
[----:B------:R-:W-:Y:S05]  /*0340*/  BSYNC.RECONVERGENT B0 ;  /* 0x0000000000007941 */ /* 0x000fea0003800200 */
.L_x_72:
[----:B------:R-:W-:Y:S01]  /*0350*/  BSSY.RECONVERGENT B0, `(.L_x_74) ;  /* 0x0000006000007945 */ /* 0x000fe20003800200 */
[----:B------:R-:W-:Y:S01]  /*0360*/  FSEL R24, R6, RZ, P0 ;  /* 0x000000ff06187208 */ /* 0x000fe20000000000 */
[----:B------:R-:W-:Y:S01]  /*0370*/  IMAD.MOV.U32 R27, RZ, RZ, R11 ;  /* 0x000000ffff1b7224 */ /* 0x000fe200078e000b */
[----:B------:R-:W-:Y:S02]  /*0380*/  FSEL R25, R7, 1.875, P0 ;  /* 0x3ff0000007197808 */ /* 0x000fe40000000000 */
[----:B------:R-:W-:-:S07]  /*0390*/  MOV R0, 0x3b0 ;  /* 0x000003b000007802 */ /* 0x000fce0000000f00 */
[----:B------:R-:W-:Y:S05]  /*03a0*/  CALL.REL.NOINC `($_Z27InitializeSupercooledSpherePdS_S_S_$__internal_accurate_pow) ;  /* 0x0000000800407944 */ /* 0x000fea0003c00000 */
[----:B------:R-:W-:Y:S05]  /*03b0*/  BSYNC.RECONVERGENT B0 ;  /* 0x0000000000007941 */ /* 0x000fea0003800200 */
.L_x_74:
[----:B------:R-:W0:Y:S01]  /*03c0*/  LDC.64 R12, c[0x3][0x68] ;  /* 0x00c01a00ff0c7b82 */ /* 0x000e220000000a00 */
[C---:B------:R-:W-:Y:S01]  /*03d0*/  DADD R8, R4.reuse, 2 ;  /* 0x4000000004087429 */ /* 0x040fe20000000000 */
[----:B------:R-:W1:Y:S01]  /*03e0*/  I2F.F64.U32 R28, R3 ;  /* 0x00000003001c7312 */ /* 0x000e620000201800 */
[C---:B------:R-:W-:Y:S01]  /*03f0*/  DSETP.NEU.AND P1, PT, R4.reuse, RZ, PT ;  /* 0x000000ff0400722a */ /* 0x040fe20003f2d000 */
[----:B------:R-:W-:Y:S01]  /*0400*/  BSSY.RECONVERGENT B0, `(.L_x_75) ;  /* 0x000000f000007945 */ /* 0x000fe20003800200 */
[----:B------:R-:W-:-:S06]  /*0410*/  DSETP.NEU.AND P0, PT, R4, 1, PT ;  /* 0x3ff000000400742a */ /* 0x000fcc0003f0d000 */
[----:B------:R-:W-:-:S04]  /*0420*/  LOP3.LUT R8, R9, 0x7ff00000, RZ, 0xc0, !PT ;  /* 0x7ff0000009087812 */ /* 0x000fc800078ec0ff */
[----:B------:R-:W-:Y:S02]  /*0430*/  ISETP.NE.AND P2, PT, R8, 0x7ff00000, PT ;  /* 0x7ff000000800780c */ /* 0x000fe40003f45270 */
[----:B------:R-:W-:Y:S01]  /*0440*/  @!P1 CS2R R6, SRZ ;  /* 0x0000000000069805 */ /* 0x000fe2000001ff00 */
[----:B0-----:R-:W-:-:S08]  /*0450*/  DMUL R10, R12, -64 ;  /* 0xc05000000c0a7828 */ /* 0x001fd00000000000 */
[----:B-1----:R-:W-:-:S08]  /*0460*/  DFMA R28, R28, R12, R10 ;  /* 0x0000000c1c1c722b */ /* 0x002fd0000000000a */
[----:B------:R-:W-:Y:S01]  /*0470*/  DADD R8, -RZ, |R28| ;  /* 0x00000000ff087229 */ /* 0x000fe2000000051c */
[----:B------:R-:W-:Y:S10]  /*0480*/  @P2 BRA `(.L_x_76) ;  /* 0x0000000000182947 */ /* 0x000ff40003800000 */
[----:B------:R-:W-:-:S14]  /*0490*/  DSETP.NAN.AND P1, PT, R4, R4, PT ;  /* 0x000000040400722a */ /* 0x000fdc0003f28000 */
[----:B------:R-:W-:Y:S01]  /*04a0*/  @P1 DADD R6, R4, 2 ;  /* 0x4000000004061429 */ /* 0x000fe20000000000 */
[----:B------:R-:W-:Y:S10]  /*04b0*/  @P1 BRA `(.L_x_76) ;  /* 0x00000000000c1947 */ /* 0x000ff40003800000 */
[----:B------:R-:W-:-:S14]  /*04c0*/  DSETP.NEU.AND P1, PT, |R4|, +INF , PT ;  /* 0x7ff000000400742a */ /* 0x000fdc0003f2d200 */
[----:B------:R-:W-:Y:S02]  /*04d0*/  @!P1 IMAD.MOV.U32 R6, RZ, RZ, 0x0 ;  /* 0x00000000ff069424 */ /* 0x000fe400078e00ff */
[----:B------:R-:W-:-:S07]  /*04e0*/  @!P1 IMAD.MOV.U32 R7, RZ, RZ, 0x7ff00000 ;  /* 0x7ff00000ff079424 */ /* 0x000fce00078e00ff */
.L_x_76:
[----:B------:R-:W-:Y:S05]  /*04f0*/  BSYNC.RECONVERGENT B0 ;  /* 0x0000000000007941 */ /* 0x000fea0003800200 */
.L_x_75:
[----:B------:R-:W-:Y:S01]  /*0500*/  FSEL R4, R6, RZ, P0 ;  /* 0x000000ff06047208 */ /* 0x000fe20000000000 */
[----:B------:R-:W-:Y:S01]  /*0510*/  BSSY.RECONVERGENT B0, `(.L_x_77) ;  /* 0x0000006000007945 */ /* 0x000fe20003800200 */
[----:B------:R-:W-:Y:S02]  /*0520*/  FSEL R5, R7, 1.875, P0 ;  /* 0x3ff0000007057808 */ /* 0x000fe40000000000 */
[----:B------:R-:W-:Y:S02]  /*0530*/  MOV R27, R9 ;  /* 0x00000009001b7202 */ /* 0x000fe40000000f00 */
[----:B------:R-:W-:Y:S02]  /*0540*/  MOV R0, 0x570 ;  /* 0x0000057000007802 */ /* 0x000fe40000000f00 */
[----:B------:R-:W-:-:S11]  /*0550*/  DADD R24, R24, R4 ;  /* 0x0000000018187229 */ /* 0x000fd60000000004 */
[----:B------:R-:W-:Y:S05]  /*0560*/  CALL.REL.NOINC `($_Z27InitializeSupercooledSpherePdS_S_S_$__internal_accurate_pow) ;  /* 0x0000000400d07944 */ /* 0x000fea0003c00000 */
[----:B------:R-:W-:Y:S05]  /*0570*/  BSYNC.RECONVERGENT B0 ;  /* 0x0000000000007941 */ /* 0x000fea0003800200 */
.L_x_77:
[C---:B------:R-:W-:Y:S01]  /*0580*/  DADD R4, R28.reuse, 2 ;  /* 0x400000001c047429 */ /* 0x040fe20000000000 */
[----:B------:R-:W-:Y:S01]  /*0590*/  BSSY.RECONVERGENT B0, `(.L_x_78) ;  /* 0x000000d000007945 */ /* 0x000fe20003800200 */
[C---:B------:R-:W-:Y:S02]  /*05a0*/  DSETP.NEU.AND P1, PT, R28.reuse, RZ, PT ;  /* 0x000000ff1c00722a */ /* 0x040fe40003f2d000 */
        /* <DEDUP_REMOVED lines=11> */
.L_x_79:
[----:B------:R-:W-:Y:S05]  /*0660*/  BSYNC.RECONVERGENT B0 ;  /* 0x0000000000007941 */ /* 0x000fea0003800200 */
.L_x_78:
[----:B------:R-:W-:Y:S01]  /*0670*/  FSEL R4, R6, RZ, P0 ;  /* 0x000000ff06047208 */ /* 0x000fe20000000000 */
[----:B------:R-:W-:Y:S01]  /*0680*/  IMAD.MOV.U32 R9, RZ, RZ, 0x3fd80000 ;  /* 0x3fd80000ff097424 */ /* 0x000fe200078e00ff */
[----:B------:R-:W-:Y:S01]  /*0690*/  FSEL R5, R7, 1.875, P0 ;  /* 0x3ff0000007057808 */ /* 0x000fe20000000000 */
[----:B------:R-:W-:Y:S01]  /*06a0*/  BSSY.RECONVERGENT B0, `(.L_x_80) ;  /* 0x0000013000007945 */ /* 0x000fe20003800200 */
[----:B------:R-:W-:-:S04]  /*06b0*/  MOV R8, 0x0 ;  /* 0x0000000000087802 */ /* 0x000fc80000000f00 */
[----:B------:R-:W-:-:S06]  /*06c0*/  DADD R24, R24, R4 ;  /* 0x0000000018187229 */ /* 0x000fcc0000000004 */
[----:B------:R-:W0:Y:S04]  /*06d0*/  MUFU.RSQ64H R5, R25 ;  /* 0x0000001900057308 */ /* 0x000e280000001c00 */
[----:B------:R-:W-:-:S05]  /*06e0*/  VIADD R4, R25, 0xfcb00000 ;  /* 0xfcb0000019047836 */ /* 0x000fca0000000000 */
[----:B------:R-:W-:Y:S01]  /*06f0*/  ISETP.GE.U32.AND P0, PT, R4, 0x7ca00000, PT ;  /* 0x7ca000000400780c */ /* 0x000fe20003f06070 */
[----:B0-----:R-:W-:-:S08]  /*0700*/  DMUL R6, R4, R4 ;  /* 0x0000000404067228 */ /* 0x001fd00000000000 */
[----:B------:R-:W-:-:S08]  /*0710*/  DFMA R6, R24, -R6, 1 ;  /* 0x3ff000001806742b */ /* 0x000fd00000000806 */
[----:B------:R-:W-:Y:S02]  /*0720*/  DFMA R8, R6, R8, 0.5 ;  /* 0x3fe000000608742b */ /* 0x000fe40000000008 */
[----:B------:R-:W-:-:S08]  /*0730*/  DMUL R6, R4, R6 ;  /* 0x0000000604067228 */ /* 0x000fd00000000000 */
[----:B------:R-:W-:-:S08]  /*0740*/  DFMA R10, R8, R6, R4 ;  /* 0x00000006080a722b */ /* 0x000fd00000000004 */
[----:B------:R-:W-:Y:S02]  /*0750*/  DMUL R12, R24, R10 ;  /* 0x0000000a180c7228 */ /* 0x000fe40000000000 */
[----:B------:R-:W-:Y:S02]  /*0760*/  VIADD R9, R11, 0xfff00000 ;  /* 0xfff000000b097836 */ /* 0x000fe40000000000 */
[----:B------:R-:W-:-:S04]  /*0770*/  IMAD.MOV.U32 R8, RZ, RZ, R10 ;  /* 0x000000ffff087224 */ /* 0x000fc800078e000a */
[----:B------:R-:W-:-:S08]  /*0780*/  DFMA R14, R12, -R12, R24 ;  /* 0x8000000c0c0e722b */ /* 0x000fd00000000018 */
[----:B------:R-:W-:Y:S01]  /*0790*/  DFMA R6, R14, R8, R12 ;  /* 0x000000080e06722b */ /* 0x000fe2000000000c */
[----:B------:R-:W-:Y:S10]  /*07a0*/  @!P0 BRA `(.L_x_81) ;  /* 0x0000000000088947 */ /* 0x000ff40003800000 */
[----:B------:R-:W-:-:S07]  /*07b0*/  MOV R0, 0x7d0 ;  /* 0x000007d000007802 */ /* 0x000fce0000000f00 */
[----:B------:R-:W-:Y:S05]  /*07c0*/  CALL.REL.NOINC `($__internal_1_$__cuda_sm20_dsqrt_rn_f64_mediumpath_v1) ;  /* 0x00000000007c7944 */ /* 0x000fea0003c00000 */
.L_x_81:
[----:B------:R-:W-:Y:S05]  /*07d0*/  BSYNC.RECONVERGENT B0 ;  /* 0x0000000000007941 */ /* 0x000fea0003800200 */
.L_x_80:
[----:B------:R-:W0:Y:S01]  /*07e0*/  LDCU.64 UR6, c[0x3][0xc8] ;  /* 0x00c01900ff0677ac */ /* 0x000e220008000a00 */
[----:B------:R-:W-:Y:S01]  /*07f0*/  BSSY.RECONVERGENT B0, `(.L_x_82) ;  /* 0x0000015000007945 */ /* 0x000fe20003800200 */
[----:B------:R-:W1:Y:S01]  /*0800*/  LDCU.64 UR4, c[0x0][0x358] ;  /* 0x00006b00ff0477ac */ /* 0x000e620008000a00 */
[----:B0-----:R-:W-:-:S14]  /*0810*/  DSETP.GEU.AND P0, PT, R6, UR6, PT ;  /* 0x0000000606007e2a */ /* 0x001fdc000bf0e000 */
[----:B-1----:R-:W-:Y:S05]  /*0820*/  @P0 BRA `(.L_x_83) ;  /* 0x0000000000280947 */ /* 0x002fea0003800000 */
[----:B------:R-:W0:Y:S01]  /*0830*/  LDC.64 R4, c[0x0][0x380] ;  /* 0x0000e000ff047b82 */ /* 0x000e220000000a00 */
[----:B------:R-:W-:Y:S01]  /*0840*/  MOV R8, 0x0 ;  /* 0x0000000000087802 */ /* 0x000fe20000000f00 */
[----:B------:R-:W-:-:S06]  /*0850*/  IMAD.MOV.U32 R9, RZ, RZ, 0x3ff00000 ;  /* 0x3ff00000ff097424 */ /* 0x000fcc00078e00ff */
[----:B------:R-:W1:Y:S08]  /*0860*/  LDC.64 R6, c[0x0][0x390] ;  /* 0x0000e400ff067b82 */ /* 0x000e700000000a00 */
[----:B------:R-:W2:Y:S01]  /*0870*/  LDC.64 R10, c[0x3][0xb0] ;  /* 0x00c02c00ff0a7b82 */ /* 0x000ea20000000a00 */
[----:B0-----:R-:W-:-:S05]  /*0880*/  IMAD.WIDE R4, R2, 0x8, R4 ;  /* 0x0000000802047825 */ /* 0x001fca00078e0204 */
[----:B------:R0:W-:Y:S01]  /*0890*/  STG.E.64 desc[UR4][R4.64], R8 ;  /* 0x0000000804007986 */ /* 0x0001e2000c101b04 */
[----:B-1----:R-:W-:-:S05]  /*08a0*/  IMAD.WIDE R6, R2, 0x8, R6 ;  /* 0x0000000802067825 */ /* 0x002fca00078e0206 */
[----:B--2---:R0:W-:Y:S01]  /*08b0*/  STG.E.64 desc[UR4][R6.64], R10 ;  /* 0x0000000a06007986 */ /* 0x0041e2000c101b04 */
[----:B------:R-:W-:Y:S05]  /*08c0*/  BRA `(.L_x_84) ;  /* 0x00000000001c7947 */ /* 0x000fea0003800000 */
.L_x_83:
[----:B------:R-:W0:Y:S08]  /*08d0*/  LDC.64 R6, c[0x0][0x380] ;  /* 0x0000e000ff067b82 */ /* 0x000e300000000a00 */
[----:B------:R-:W1:Y:S08]  /*08e0*/  LDC.64 R8, c[0x0][0x390] ;  /* 0x0000e400ff087b82 */ /* 0x000e700000000a00 */
[----:B------:R-:W2:Y:S01]  /*08f0*/  LDC.64 R4, c[0x3][0xa8] ;  /* 0x00c02a00ff047b82 */ /* 0x000ea20000000a00 */
[----:B0-----:R-:W-:-:S05]  /*0900*/  IMAD.WIDE R6, R2, 0x8, R6 ;  /* 0x0000000802067825 */ /* 0x001fca00078e0206 */
[----:B------:R3:W-:Y:S01]  /*0910*/  STG.E.64 desc[UR4][R6.64], RZ ;  /* 0x000000ff06007986 */ /* 0x0007e2000c101b04 */
[----:B-1----:R-:W-:-:S05]  /*0920*/  IMAD.WIDE R8, R2, 0x8, R8 ;  /* 0x0000000802087825 */ /* 0x002fca00078e0208 */
[----:B--2---:R3:W-:Y:S02]  /*0930*/  STG.E.64 desc[UR4][R8.64], R4 ;  /* 0x0000000408007986 */ /* 0x0047e4000c101b04 */
.L_x_84:
[----:B------:R-:W-:Y:S05]  /*0940*/  BSYNC.RECONVERGENT B0 ;  /* 0x0000000000007941 */ /* 0x000fea0003800200 */
.L_x_82:
[----:B0--3--:R-:W0:Y:S08]  /*0950*/  LDC.64 R4, c[0x0][0x388] ;  /* 0x0000e200ff047b82 */ /* 0x009e300000000a00 */
[----:B------:R-:W1:Y:S01]  /*0960*/  LDC.64 R6, c[0x0][0x398] ;  /* 0x0000e600ff067b82 */ /* 0x000e620000000a00 */
[----:B0-----:R-:W-:-:S05]  /*0970*/  IMAD.WIDE R4, R2, 0x8, R4 ;  /* 0x0000000802047825 */ /* 0x001fca00078e0204 */
[----:B------:R-:W-:Y:S01]  /*0980*/  STG.E.64 desc[UR4][R4.64], RZ ;  /* 0x000000ff04007986 */ /* 0x000fe2000c101b04 */
[----:B-1----:R-:W-:-:S05]  /*0990*/  IMAD.WIDE R2, R2, 0x8, R6 ;  /* 0x0000000802027825 */ /* 0x002fca00078e0206 */
[----:B------:R-:W-:Y:S01]  /*09a0*/  STG.E.64 desc[UR4][R2.64], RZ ;  /* 0x000000ff02007986 */ /* 0x000fe2000c101b04 */
[----:B------:R-:W-:Y:S05]  /*09b0*/  EXIT ;  /* 0x000000000000794d */ /* 0x000fea0003800000 */
        .weak           $__internal_1_$__cuda_sm20_dsqrt_rn_f64_mediumpath_v1
        .type           $__internal_1_$__cuda_sm20_dsqrt_rn_f64_mediumpath_v1,@function
        .size           $__internal_1_$__cuda_sm20_dsqrt_rn_f64_mediumpath_v1,($_Z27InitializeSupercooledSpherePdS_S_S_$__internal_accurate_pow - $__internal_1_$__cuda_sm20_dsqrt_rn_f64_mediumpath_v1)
$__internal_1_$__cuda_sm20_dsqrt_rn_f64_mediumpath_v1:
[----:B------:R-:W-:Y:S01]  /*09c0*/  ISETP.GE.U32.AND P0, PT, R4, -0x3400000, PT ;  /* 0xfcc000000400780c */ /* 0x000fe20003f06070 */
[----:B------:R-:W-:Y:S01]  /*09d0*/  BSSY.RECONVERGENT B1, `(.L_x_85) ;  /* 0x0000028000017945 */ /* 0x000fe20003800200 */
[----:B------:R-:W-:Y:S01]  /*09e0*/  IMAD.MOV.U32 R8, RZ, RZ, R10 ;  /* 0x000000ffff087224 */ /* 0x000fe200078e000a */
[----:B------:R-:W-:Y:S01]  /*09f0*/  MOV R7, R25 ;  /* 0x0000001900077202 */ /* 0x000fe20000000f00 */
[----:B------:R-:W-:Y:S02]  /*0a00*/  IMAD.MOV.U32 R6, RZ, RZ, R24 ;  /* 0x000000ffff067224 */ /* 0x000fe400078e0018 */
[----:B------:R-:W-:Y:S02]  /*0a10*/  IMAD.MOV.U32 R4, RZ, RZ, R14 ;  /* 0x000000ffff047224 */ /* 0x000fe400078e000e */
[----:B------:R-:W-:-:S05]  /*0a20*/  IMAD.MOV.U32 R5, RZ, RZ, R15 ;  /* 0x000000ffff057224 */ /* 0x000fca00078e000f */
[----:B------:R-:W-:Y:S05]  /*0a30*/  @!P0 BRA `(.L_x_86) ;  /* 0x0000000000208947 */ /* 0x000fea0003800000 */
[----:B------:R-:W-:-:S10]  /*0a40*/  DFMA.RM R4, R4, R8, R12 ;  /* 0x000000080404722b */ /* 0x000fd4000000400c */
[----:B------:R-:W-:-:S05]  /*0a50*/  IADD3 R8, P0, PT, R4, 0x1, RZ ;  /* 0x0000000104087810 */ /* 0x000fca0007f1e0ff */
[----:B------:R-:W-:-:S06]  /*0a60*/  IMAD.X R9, RZ, RZ, R5, P0 ;  /* 0x000000ffff097224 */ /* 0x000fcc00000e0605 */
[----:B------:R-:W-:-:S08]  /*0a70*/  DFMA.RP R6, -R4, R8, R6 ;  /* 0x000000080406722b */ /* 0x000fd00000008106 */
[----:B------:R-:W-:-:S06]  /*0a80*/  DSETP.GT.AND P0, PT, R6, RZ, PT ;  /* 0x000000ff0600722a */ /* 0x000fcc0003f04000 */
[----:B------:R-:W-:Y:S02]  /*0a90*/  FSEL R4, R8, R4, P0 ;  /* 0x0000000408047208 */ /* 0x000fe40000000000 */
[----:B------:R-:W-:Y:S01]  /*0aa0*/  FSEL R5, R9, R5, P0 ;  /* 0x0000000509057208 */ /* 0x000fe20000000000 */
[----:B------:R-:W-:Y:S06]  /*0ab0*/  BRA `(.L_x_87) ;  /* 0x0000000000647947 */ /* 0x000fec0003800000 */
.L_x_86:
[----:B------:R-:W-:-:S14]  /*0ac0*/  DSETP.NE.AND P0, PT, R6, RZ, PT ;  /* 0x000000ff0600722a */ /* 0x000fdc0003f05000 */
[----:B------:R-:W-:Y:S05]  /*0ad0*/  @!P0 BRA `(.L_x_88) ;  /* 0x0000000000588947 */ /* 0x000fea0003800000 */
[----:B------:R-:W-:-:S13]  /*0ae0*/  ISETP.GE.AND P0, PT, R7, RZ, PT ;  /* 0x000000ff0700720c */ /* 0x000fda0003f06270 */
[----:B------:R-:W-:Y:S01]  /*0af0*/  @!P0 MOV R4, 0x0 ;  /* 0x0000000000048802 */ /* 0x000fe20000000f00 */
[----:B------:R-:W-:Y:S01]  /*0b00*/  @!P0 IMAD.MOV.U32 R5, RZ, RZ, -0x80000 ;  /* 0xfff80000ff058424 */ /* 0x000fe200078e00ff */
[----:B------:R-:W-:Y:S06]  /*0b10*/  @!P0 BRA `(.L_x_87) ;  /* 0x00000000004c8947 */ /* 0x000fec0003800000 */
[----:B------:R-:W-:-:S13]  /*0b20*/  ISETP.GT.AND P0, PT, R7, 0x7fefffff, PT ;  /* 0x7fefffff0700780c */ /* 0x000fda0003f04270 */
[----:B------:R-:W-:Y:S05]  /*0b30*/  @P0 BRA `(.L_x_88) ;  /* 0x0000000000400947 */ /* 0x000fea0003800000 */
[----:B------:R-:W-:Y:S01]  /*0b40*/  DMUL R4, R6, 8.11296384146066816958e+31 ;  /* 0x4690000006047828 */ /* 0x000fe20000000000 */
[----:B------:R-:W-:Y:S01]  /*0b50*/  IMAD.MOV.U32 R10, RZ, RZ, 0x0 ;  /* 0x00000000ff0a7424 */ /* 0x000fe200078e00ff */
[----:B------:R-:W-:Y:S01]  /*0b60*/  MOV R11, 0x3fd80000 ;  /* 0x3fd80000000b7802 */ /* 0x000fe20000000f00 */
[----:B------:R-:W-:-:S03]  /*0b70*/  IMAD.MOV.U32 R6, RZ, RZ, RZ ;  /* 0x000000ffff067224 */ /* 0x000fc600078e00ff */
[----:B------:R-:W0:Y:S03]  /*0b80*/  MUFU.RSQ64H R7, R5 ;  /* 0x0000000500077308 */ /* 0x000e260000001c00 */
[----:B0-----:R-:W-:-:S08]  /*0b90*/  DMUL R8, R6, R6 ;  /* 0x0000000606087228 */ /* 0x001fd00000000000 */
[----:B------:R-:W-:-:S08]  /*0ba0*/  DFMA R8, R4, -R8, 1 ;  /* 0x3ff000000408742b */ /* 0x000fd00000000808 */
[----:B------:R-:W-:Y:S02]  /*0bb0*/  DFMA R10, R8, R10, 0.5 ;  /* 0x3fe00000080a742b */ /* 0x000fe4000000000a */
[----:B------:R-:W-:-:S08]  /*0bc0*/  DMUL R8, R6, R8 ;  /* 0x0000000806087228 */ /* 0x000fd00000000000 */
[----:B------:R-:W-:-:S08]  /*0bd0*/  DFMA R8, R10, R8, R6 ;  /* 0x000000080a08722b */ /* 0x000fd00000000006 */
[----:B------:R-:W-:Y:S02]  /*0be0*/  DMUL R6, R4, R8 ;  /* 0x0000000804067228 */ /* 0x000fe40000000000 */
[----:B------:R-:W-:-:S06]  /*0bf0*/  VIADD R9, R9, 0xfff00000 ;  /* 0xfff0000009097836 */ /* 0x000fcc0000000000 */
[----:B------:R-:W-:-:S08]  /*0c00*/  DFMA R10, R6, -R6, R4 ;  /* 0x80000006060a722b */ /* 0x000fd00000000004 */
[----:B------:R-:W-:-:S10]  /*0c10*/  DFMA R4, R8, R10, R6 ;  /* 0x0000000a0804722b */ /* 0x000fd40000000006 */
[----:B------:R-:W-:Y:S01]  /*0c20*/  VIADD R5, R5, 0xfcb00000 ;  /* 0xfcb0000005057836 */ /* 0x000fe20000000000 */
[----:B------:R-:W-:Y:S06]  /*0c30*/  BRA `(.L_x_87) ;  /* 0x0000000000047947 */ /* 0x000fec0003800000 */
.L_x_88:
[----:B------:R-:W-:-:S11]  /*0c40*/  DADD R4, R6, R6 ;  /* 0x0000000006047229 */ /* 0x000fd60000000006 */
.L_x_87:
[----:B------:R-:W-:Y:S05]  /*0c50*/  BSYNC.RECONVERGENT B1 ;  /* 0x0000000000017941 */ /* 0x000fea0003800200 */
.L_x_85:
[----:B------:R-:W-:Y:S01]  /*0c60*/  IMAD.MOV.U32 R6, RZ, RZ, R4 ;  /* 0x000000ffff067224 */ /* 0x000fe200078e0004 */
[----:B------:R-:W-:Y:S01]  /*0c70*/  MOV R7, R5 ;  /* 0x0000000500077202 */ /* 0x000fe20000000f00 */
[----:B------:R-:W-:Y:S02]  /*0c80*/  IMAD.MOV.U32 R4, RZ, RZ, R0 ;  /* 0x000000ffff047224 */ /* 0x000fe400078e0000 */
[----:B------:R-:W-:-:S04]  /*0c90*/  IMAD.MOV.U32 R5, RZ, RZ, 0x0 ;  /* 0x00000000ff057424 */ /* 0x000fc800078e00ff */
[----:B------:R-:W-:Y:S05]  /*0ca0*/  RET.REL.NODEC R4 `(_Z27InitializeSupercooledSpherePdS_S_S_) ;  /* 0xfffffff004d47950 */ /* 0x000fea0003c3ffff */
        .type           $_Z27InitializeSupercooledSpherePdS_S_S_$__internal_accurate_pow,@function
        .size           $_Z27InitializeSupercooledSpherePdS_S_S_$__internal_accurate_pow,(.L_x_94 - $_Z27InitializeSupercooledSpherePdS_S_S_$__internal_accurate_pow)
$_Z27InitializeSupercooledSpherePdS_S_S_$__internal_accurate_pow:
[----:B------:R-:W-:Y:S01]  /*0cb0*/  ISETP.GT.U32.AND P0, PT, R27, 0xfffff, PT ;  /* 0x000fffff1b00780c */ /* 0x000fe20003f04070 */
[--C-:B------:R-:W-:Y:S01]  /*0cc0*/  IMAD.MOV.U32 R9, RZ, RZ, R27.reuse ;  /* 0x000000ffff097224 */ /* 0x100fe200078e001b */
[----:B------:R-:W-:Y:S01]  /*0cd0*/  MOV R13, 0x3ed0f5d2 ;  /* 0x3ed0f5d2000d7802 */ /* 0x000fe20000000f00 */
[----:B------:R-:W-:Y:S01]  /*0ce0*/  IMAD.MOV.U32 R14, RZ, RZ, RZ ;  /* 0x000000ffff0e7224 */ /* 0x000fe200078e00ff */
[----:B------:R-:W-:Y:S01]  /*0cf0*/  UMOV UR6, 0x7d2cafe2 ;  /* 0x7d2cafe200067882 */ /* 0x000fe20000000000 */
[----:B------:R-:W-:Y:S01]  /*0d00*/  IMAD.MOV.U32 R12, RZ, RZ, 0x41ad3b5a ;  /* 0x41ad3b5aff0c7424 */ /* 0x000fe200078e00ff */
[----:B------:R-:W-:Y:S01]  /*0d10*/  UMOV UR7, 0x3eb0f5ff ;  /* 0x3eb0f5ff00077882 */ /* 0x000fe20000000000 */
[----:B------:R-:W-:Y:S01]  /*0d20*/  SHF.R.U32.HI R27, RZ, 0x14, R27 ;  /* 0x00000014ff1b7819 */ /* 0x000fe2000001161b */
[----:B------:R-:W-:Y:S01]  /*0d30*/  UMOV UR8, 0xfefa39ef ;  /* 0xfefa39ef00087882 */ /* 0x000fe20000000000 */
[----:B------:R-:W-:-:S04]  /*0d40*/  UMOV UR9, 0x3fe62e42 ;  /* 0x3fe62e4200097882 */ /* 0x000fc80000000000 */
[----:B------:R-:W-:-:S10]  /*0d50*/  @!P0 DMUL R6, R8, 1.80143985094819840000e+16 ;  /* 0x4350000008068828 */ /* 0x000fd40000000000 */
[----:B------:R-:W-:Y:S01]  /*0d60*/  @!P0 MOV R9, R7 ;  /* 0x0000000700098202 */ /* 0x000fe20000000f00 */
[----:B------:R-:W-:Y:S01]  /*0d70*/  @!P0 IMAD.MOV.U32 R8, RZ, RZ, R6 ;  /* 0x000000ffff088224 */ /* 0x000fe200078e0006 */
[----:B------:R-:W-:Y:S02]  /*0d80*/  @!P0 LEA.HI R27, R7, 0xffffffca, RZ, 0xc ;  /* 0xffffffca071b8811 */ /* 0x000fe400078f60ff */
[----:B------:R-:W-:Y:S01]  /*0d90*/  LOP3.LUT R9, R9, 0x800fffff, RZ, 0xc0, !PT ;  /* 0x800fffff09097812 */ /* 0x000fe200078ec0ff */
[----:B------:R-:W-:Y:S01]  /*0da0*/  IMAD.MOV.U32 R10, RZ, RZ, R8 ;  /* 0x000000ffff0a7224 */ /* 0x000fe200078e0008 */
[----:B------:R-:W-:Y:S02]  /*0db0*/  IADD3 R6, PT, PT, R27, -0x3ff, RZ ;  /* 0xfffffc011b067810 */ /* 0x000fe40007ffe0ff */
[----:B------:R-:W-:-:S04]  /*0dc0*/  LOP3.LUT R11, R9, 0x3ff00000, RZ, 0xfc, !PT ;  /* 0x3ff00000090b7812 */ /* 0x000fc800078efcff */
[----:B------:R-:W-:-:S13]  /*0dd0*/  ISETP.GE.U32.AND P1, PT, R11, 0x3ff6a09f, PT ;  /* 0x3ff6a09f0b00780c */ /* 0x000fda0003f26070 */
[----:B------:R-:W-:Y:S02]  /*0de0*/  @P1 VIADD R9, R11, 0xfff00000 ;  /* 0xfff000000b091836 */ /* 0x000fe40000000000 */
[----:B------:R-:W-:-:S03]  /*0df0*/  @P1 VIADD R6, R27, 0xfffffc02 ;  /* 0xfffffc021b061836 */ /* 0x000fc60000000000 */
[----:B------:R-:W-:-:S06]  /*0e00*/  @P1 MOV R11, R9 ;  /* 0x00000009000b1202 */ /* 0x000fcc0000000f00 */
        /* <DEDUP_REMOVED lines=27> */
[----:B------:R-:W-:Y:S02]  /*0fc0*/  DMUL R12, R14, R12 ;  /* 0x0000000c0e0c7228 */ /* 0x000fe40000000000 */
[----:B------:R-:W-:-:S03]  /*0fd0*/  DMUL R14, R8, R8 ;  /* 0x00000008080e7228 */ /* 0x000fc60000000000 */
[----:B------:R-:W-:Y:S01]  /*0fe0*/  DFMA R18, R20, R18, UR6 ;  /* 0x0000000614127e2b */ /* 0x000fe20008000012 */
[----:B------:R-:W-:Y:S01]  /*0ff0*/  UMOV UR6, 0x55555555 ;  /* 0x5555555500067882 */ /* 0x000fe20000000000 */
[----:B------:R-:W-:-:S03]  /*1000*/  UMOV UR7, 0x3fb55555 ;  /* 0x3fb5555500077882 */ /* 0x000fc60000000000 */
[----:B------:R-:W-:-:S03]  /*1010*/  DFMA R22, R8, R8, -R14 ;  /* 0x000000080816722b */ /* 0x000fc6000000080e */
[----:B------:R-:W-:-:S08]  /*1020*/  DFMA R10, R20, R18, UR6 ;  /* 0x00000006140a7e2b */ /* 0x000fd00008000012 */
[----:B------:R-:W-:Y:S01]  /*1030*/  DADD R16, -R10, UR6 ;  /* 0x000000060a107e29 */ /* 0x000fe20008000100 */
[----:B------:R-:W-:Y:S01]  /*1040*/  UMOV UR6, 0xb9e7b0 ;  /* 0x00b9e7b000067882 */ /* 0x000fe20000000000 */
[----:B------:R-:W-:-:S06]  /*1050*/  UMOV UR7, 0x3c46a4cb ;  /* 0x3c46a4cb00077882 */ /* 0x000fcc0000000000 */
[----:B------:R-:W-:Y:S02]  /*1060*/  DFMA R16, R20, R18, R16 ;  /* 0x000000121410722b */ /* 0x000fe40000000010 */
[----:B------:R-:W-:Y:S01]  /*1070*/  DMUL R18, R8, R14 ;  /* 0x0000000e08127228 */ /* 0x000fe20000000000 */
[----:B------:R-:W-:Y:S02]  /*1080*/  VIADD R21, R13, 0x100000 ;  /* 0x001000000d157836 */ /* 0x000fe40000000000 */
[----:B------:R-:W-:-:S03]  /*1090*/  IMAD.MOV.U32 R20, RZ, RZ, R12 ;  /* 0x000000ffff147224 */ /* 0x000fc600078e000c */
[----:B------:R-:W-:Y:S01]  /*10a0*/  DADD R16, R16, -UR6 ;  /* 0x8000000610107e29 */ /* 0x000fe20008000000 */
[----:B------:R-:W-:Y:S01]  /*10b0*/  UMOV UR6, 0x80000000 ;  /* 0x8000000000067882 */ /* 0x000fe20000000000 */
[----:B------:R-:W-:Y:S01]  /*10c0*/  UMOV UR7, 0x43300000 ;  /* 0x4330000000077882 */ /* 0x000fe20000000000 */
[C---:B------:R-:W-:Y:S02]  /*10d0*/  DFMA R20, R8.reuse, R20, R22 ;  /* 0x000000140814722b */ /* 0x040fe40000000016 */
[----:B------:R-:W-:-:S08]  /*10e0*/  DFMA R22, R8, R14, -R18 ;  /* 0x0000000e0816722b */ /* 0x000fd00000000812 */
[----:B------:R-:W-:Y:S02]  /*10f0*/  DFMA R22, R12, R14, R22 ;  /* 0x0000000e0c16722b */ /* 0x000fe40000000016 */
[----:B------:R-:W-:-:S06]  /*1100*/  DADD R14, R10, R16 ;  /* 0x000000000a0e7229 */ /* 0x000fcc0000000010 */
[----:B------:R-:W-:Y:S02]  /*1110*/  DFMA R20, R8, R20, R22 ;  /* 0x000000140814722b */ /* 0x000fe40000000016 */
[----:B------:R-:W-:Y:S02]  /*1120*/  DADD R22, R10, -R14 ;  /* 0x000000000a167229 */ /* 0x000fe4000000080e */
[----:B------:R-:W-:-:S06]  /*1130*/  DMUL R10, R14, R18 ;  /* 0x000000120e0a7228 */ /* 0x000fcc0000000000 */
[----:B------:R-:W-:Y:S02]  /*1140*/  DADD R22, R16, R22 ;  /* 0x0000000010167229 */ /* 0x000fe40000000016 */
        /* <DEDUP_REMOVED lines=9> */
[----:B------:R-:W-:-:S08]  /*11e0*/  DADD R8, R10, R8 ;  /* 0x000000000a087229 */ /* 0x000fd00000000008 */
[----:B------:R-:W-:Y:S01]  /*11f0*/  DADD R12, R12, R8 ;  /* 0x000000000c0c7229 */ /* 0x000fe20000000008 */
[----:B------:R-:W-:Y:S01]  /*1200*/  LOP3.LUT R8, R6, 0x80000000, RZ, 0x3c, !PT ;  /* 0x8000000006087812 */ /* 0x000fe200078e3cff */
[----:B------:R-:W-:-:S06]  /*1210*/  IMAD.MOV.U32 R9, RZ, RZ, 0x43300000 ;  /* 0x43300000ff097424 */ /* 0x000fcc00078e00ff */
[----:B------:R-:W-:Y:S02]  /*1220*/  DADD R10, R14, R12 ;  /* 0x000000000e0a7229 */ /* 0x000fe4000000000c */
[----:B------:R-:W-:Y:S01]  /*1230*/  DADD R8, R8, -UR6 ;  /* 0x8000000608087e29 */ /* 0x000fe20008000000 */
[----:B------:R-:W-:Y:S01]  /*1240*/  UMOV UR6, 0xfefa39ef ;  /* 0xfefa39ef00067882 */ /* 0x000fe20000000000 */
[----:B------:R-:W-:-:S04]  /*1250*/  UMOV UR7, 0x3fe62e42 ;  /* 0x3fe62e4200077882 */ /* 0x000fc80000000000 */
[--C-:B------:R-:W-:Y:S02]  /*1260*/  DADD R16, R14, -R10.reuse ;  /* 0x000000000e107229 */ /* 0x100fe4000000080a */
[----:B------:R-:W-:Y:S01]  /*1270*/  DFMA R6, R8, UR6, R10 ;  /* 0x0000000608067c2b */ /* 0x000fe2000800000a */
[----:B------:R-:W-:Y:S01]  /*1280*/  UMOV UR6, 0x3b39803f ;  /* 0x3b39803f00067882 */ /* 0x000fe20000000000 */
[----:B------:R-:W-:-:S04]  /*1290*/  UMOV UR7, 0x3c7abc9e ;  /* 0x3c7abc9e00077882 */ /* 0x000fc80000000000 */
[----:B------:R-:W-:Y:S02]  /*12a0*/  DADD R16, R12, R16 ;  /* 0x000000000c107229 */ /* 0x000fe40000000010 */
[----:B------:R-:W-:-:S08]  /*12b0*/  DFMA R14, R8, -UR8, R6 ;  /* 0x80000008080e7c2b */ /* 0x000fd00008000006 */
[----:B------:R-:W-:-:S08]  /*12c0*/  DADD R14, -R10, R14 ;  /* 0x000000000a0e7229 */ /* 0x000fd0000000010e */
[----:B------:R-:W-:-:S08]  /*12d0*/  DADD R14, R16, -R14 ;  /* 0x00000000100e7229 */ /* 0x000fd0000000080e */
[----:B------:R-:W-:Y:S01]  /*12e0*/  DFMA R14, R8, UR6, R14 ;  /* 0x00000006080e7c2b */ /* 0x000fe2000800000e */
[----:B------:R-:W-:Y:S02]  /*12f0*/  USHF.L.U32 UR7, UR5, 0x1, URZ ;  /* 0x0000000105077899 */ /* 0x000fe400080006ff */
[----:B------:R-:W-:Y:S02]  /*1300*/  ULOP3.LUT UR6, UR5, 0xff0fffff, URZ, 0xc0, !UPT ;  /* 0xff0fffff05067892 */ /* 0x000fe4000f8ec0ff */
[----:B------:R-:W-:-:S03]  /*1310*/  UISETP.GT.U32.AND UP0, UPT, UR7, -0x2000001, UPT ;  /* 0xfdffffff0700788c */ /* 0x000fc6000bf04070 */
[----:B------:R-:W-:Y:S01]  /*1320*/  DADD R8, R6, R14 ;  /* 0x0000000006087229 */ /* 0x000fe2000000000e */
[----:B------:R-:W-:-:S03]  /*1330*/  USEL UR7, UR6, UR5, UP0 ;  /* 0x0000000506077287 */ /* 0x000fc60008000000 */
[----:B------:R-:W-:-:S04]  /*1340*/  UMOV UR6, UR4 ;  /* 0x0000000400067c82 */ /* 0x000fc80008000000 */
[----:B------:R-:W-:Y:S02]  /*1350*/  DADD R6, R6, -R8 ;  /* 0x0000000006067229 */ /* 0x000fe40000000808 */
[----:B------:R-:W-:-:S06]  /*1360*/  DMUL R16, R8, UR6 ;  /* 0x0000000608107c28 */ /* 0x000fcc0008000000 */
[----:B------:R-:W-:Y:S02]  /*1370*/  DADD R6, R14, R6 ;  /* 0x000000000e067229 */ /* 0x000fe40000000006 */
[----:B------:R-:W-:-:S08]  /*1380*/  DFMA R10, R8, UR6, -R16 ;  /* 0x00000006080a7c2b */ /* 0x000fd00008000810 */
[----:B------:R-:W-:Y:S01]  /*1390*/  DFMA R10, R6, UR6, R10 ;  /* 0x00000006060a7c2b */ /* 0x000fe2000800000a */
[----:B------:R-:W-:Y:S01]  /*13a0*/  UMOV UR6, 0x3b39803f ;  /* 0x3b39803f00067882 */ /* 0x000fe20000000000 */
[----:B------:R-:W-:Y:S01]  /*13b0*/  MOV R6, 0x652b82fe ;  /* 0x652b82fe00067802 */ /* 0x000fe20000000f00 */
[----:B------:R-:W-:Y:S01]  /*13c0*/  IMAD.MOV.U32 R7, RZ, RZ, 0x3ff71547 ;  /* 0x3ff71547ff077424 */ /* 0x000fe200078e00ff */
[----:B------:R-:W-:-:S04]  /*13d0*/  UMOV UR7, 0x3c7abc9e ;  /* 0x3c7abc9e00077882 */ /* 0x000fc80000000000 */
[----:B------:R-:W-:-:S08]  /*13e0*/  DADD R8, R16, R10 ;  /* 0x0000000010087229 */ /* 0x000fd0000000000a */
[----:B------:R-:W-:Y:S02]  /*13f0*/  DFMA R6, R8, R6, 6.75539944105574400000e+15 ;  /* 0x433800000806742b */ /* 0x000fe40000000006 */
[----:B------:R-:W-:-:S06]  /*1400*/  FSETP.GEU.AND P0, PT, |R9|, 4.1917929649353027344, PT ;  /* 0x4086232b0900780b */ /* 0x000fcc0003f0e200 */
[----:B------:R-:W-:-:S08]  /*1410*/  DADD R14, R6, -6.75539944105574400000e+15 ;  /* 0xc3380000060e7429 */ /* 0x000fd00000000000 */
[----:B------:R-:W-:-:S08]  /*1420*/  DFMA R12, R14, -UR8, R8 ;  /* 0x800000080e0c7c2b */ /* 0x000fd00008000008 */
[----:B------:R-:W-:Y:S01]  /*1430*/  DFMA R12, R14, -UR6, R12 ;  /* 0x800000060e0c7c2b */ /* 0x000fe2000800000c */
[----:B------:R-:W-:Y:S01]  /*1440*/  UMOV UR6, 0x69ce2bdf ;  /* 0x69ce2bdf00067882 */ /* 0x000fe20000000000 */
[----:B------:R-:W-:Y:S01]  /*1450*/  IMAD.MOV.U32 R14, RZ, RZ, -0x35dec16 ;  /* 0xfca213eaff0e7424 */ /* 0x000fe200078e00ff */
[----:B------:R-:W-:Y:S01]  /*1460*/  MOV R15, 0x3e928af3 ;  /* 0x3e928af3000f7802 */ /* 0x000fe20000000f00 */
[----:B------:R-:W-:-:S05]  /*1470*/  UMOV UR7, 0x3e5ade15 ;  /* 0x3e5ade1500077882 */ /* 0x000fca0000000000 */
        /* <DEDUP_REMOVED lines=26> */
[----:B------:R-:W-:Y:S02]  /*1620*/  DFMA R14, R12, R14, 1 ;  /* 0x3ff000000c0e742b */ /* 0x000fe4000000000e */
[----:B------:R-:W-:-:S08]  /*1630*/  DADD R12, R16, -R8 ;  /* 0x00000000100c7229 */ /* 0x000fd00000000808 */
[----:B------:R-:W-:Y:S01]  /*1640*/  DADD R12, R10, R12 ;  /* 0x000000000a0c7229 */ /* 0x000fe2000000000c */
[----:B------:R-:W-:Y:S02]  /*1650*/  IMAD R11, R6, 0x100000, R15 ;  /* 0x00100000060b7824 */ /* 0x000fe400078e020f */
[----:B------:R-:W-:Y:S01]  /*1660*/  IMAD.MOV.U32 R10, RZ, RZ, R14 ;  /* 0x000000ffff0a7224 */ /* 0x000fe200078e000e */
[----:B------:R-:W-:Y:S07]  /*1670*/  @!P0 BRA `(.L_x_89) ;  /* 0x0000000000308947 */ /* 0x000fee0003800000 */
        /* <DEDUP_REMOVED lines=12> */
.L_x_89:
[----:B------:R-:W-:Y:S01]  /*1740*/  DFMA R12, R12, R10, R10 ;  /* 0x0000000a0c0c722b */ /* 0x000fe2000000000a */
[----:B------:R-:W-:Y:S01]  /*1750*/  MOV R8, R0 ;  /* 0x0000000000087202 */ /* 0x000fe20000000f00 */
[----:B------:R-:W-:Y:S01]  /*1760*/  DSETP.NEU.AND P0, PT, |R10|, +INF , PT ;  /* 0x7ff000000a00742a */ /* 0x000fe20003f0d200 */
[----:B------:R-:W-:-:S07]  /*1770*/  IMAD.MOV.U32 R9, RZ, RZ, 0x0 ;  /* 0x00000000ff097424 */ /* 0x000fce00078e00ff */
[----:B------:R-:W-:Y:S02]  /*1780*/  FSEL R6, R10, R12, !P0 ;  /* 0x0000000c0a067208 */ /* 0x000fe40004000000 */
[----:B------:R-:W-:Y:S01]  /*1790*/  FSEL R7, R11, R13, !P0 ;  /* 0x0000000d0b077208 */ /* 0x000fe20004000000 */
[----:B------:R-:W-:Y:S06]  /*17a0*/  RET.REL.NODEC R8 `(_Z27InitializeSupercooledSpherePdS_S_S_) ;  /* 0xffffffe808147950 */ /* 0x000fec0003c3ffff */
.L_x_90:
        /* <DEDUP_REMOVED lines=13> */
.L_x_94:


//--------------------- .nv.global.init           --------------------------
	.section	.nv.global.init,"aw",@progbits
	.align	4
.nv.global.init:
	.type		mrg32k3aM1SubSeq,@object
	.size		mrg32k3aM1SubSeq,(mrg32k3aM2SubSeq - mrg32k3aM1SubSeq)
mrg32k3aM1SubSeq:
        /*0000*/ 	.byte	0x0b, 0xcc, 0xee, 0x04, 0x73, 0x29, 0x8b, 0x6f, 0xf6, 0x53, 0x03, 0xf6, 0x23, 0xf6, 0xea, 0xda
        /* <DEDUP_REMOVED lines=125> */
	.type		mrg32k3aM2SubSeq,@object
	.size		mrg32k3aM2SubSeq,(mrg32k3aM1 - mrg32k3aM2SubSeq)
mrg32k3aM2SubSeq:
        /* <DEDUP_REMOVED lines=126> */
	.type		mrg32k3aM1,@object
	.size		mrg32k3aM1,(mrg32k3aM1Seq - mrg32k3aM1)
mrg32k3aM1:
        /* <DEDUP_REMOVED lines=144> */
	.type		mrg32k3aM1Seq,@object
	.size		mrg32k3aM1Seq,(mrg32k3aM2 - mrg32k3aM1Seq)
mrg32k3aM1Seq:
        /* <DEDUP_REMOVED lines=144> */
	.type		mrg32k3aM2,@object
	.size		mrg32k3aM2,(mrg32k3aM2Seq - mrg32k3aM2)
mrg32k3aM2:
        /* <DEDUP_REMOVED lines=144> */
	.type		mrg32k3aM2Seq,@object
	.size		mrg32k3aM2Seq,(precalc_xorwow_matrix - mrg32k3aM2Seq)
mrg32k3aM2Seq:
        /* <DEDUP_REMOVED lines=144> */
	.type		precalc_xorwow_matrix,@object
	.size		precalc_xorwow_matrix,(precalc_xorwow_offset_matrix - precalc_xorwow_matrix)
precalc_xorwow_matrix:
        /* <DEDUP_REMOVED lines=6400> */
	.type		precalc_xorwow_offset_matrix,@object
	.size		precalc_xorwow_offset_matrix,(.L_1 - precalc_xorwow_offset_matrix)
precalc_xorwow_offset_matrix:
        /* <DEDUP_REMOVED lines=6400> */
.L_1:


//--------------------- .nv.shared.reserved.0     --------------------------
	.section	.nv.shared.reserved.0,"aw",@nobits
	.weak		__nv_reservedSMEM_offset_0_alias
	.size		__nv_reservedSMEM_offset_0_alias, 0, 64
	.other		__nv_reservedSMEM_offset_0_alias,@"STO_CUDA_RESERVED_SHARED STV_DEFAULT"
__nv_reservedSMEM_offset_0_alias:
	.zero		0
	.zero		64


//--------------------- .nv.constant0._Z23InitializeRandomNumbersP17curandStateXORWOW --------------------------
	.section	.nv.constant0._Z23InitializeRandomNumbersP17curandStateXORWOW,"a",@progbits
	.sectionflags	@""
	.align	4
.nv.constant0._Z23InitializeRandomNumbersP17curandStateXORWOW:
	.zero		904


//--------------------- .nv.constant0._Z14SetBoundariesZPd --------------------------
	.section	.nv.constant0._Z14SetBoundariesZPd,"a",@progbits
	.sectionflags	@""
	.align	4
.nv.constant0._Z14SetBoundariesZPd:
	.zero		904


//--------------------- .nv.constant0._Z14SetBoundariesYPd --------------------------
	.section	.nv.constant0._Z14SetBoundariesYPd,"a",@progbits
	.sectionflags	@""
	.align	4
.nv.constant0._Z14SetBoundariesYPd:
	.zero		904


//--------------------- .nv.constant0._Z14SetBoundariesXPd --------------------------
	.section	.nv.constant0._Z14SetBoundariesXPd,"a",@progbits
	.sectionflags	@""
	.align	4
.nv.constant0._Z14SetBoundariesXPd:
	.zero		904


//--------------------- .nv.constant0._Z13ApplyTimeStepPdS_S_S_ --------------------------
	.section	.nv.constant0._Z13ApplyTimeStepPdS_S_S_,"a",@progbits
	.sectionflags	@""
	.align	4
.nv.constant0._Z13ApplyTimeStepPdS_S_S_:
	.zero		928


//--------------------- .nv.constant0._Z12CalcTimeStepPdS_S_S_P17curandStateXORWOW --------------------------
	.section	.nv.constant0._Z12CalcTimeStepPdS_S_S_P17curandStateXORWOW,"a",@progbits
	.sectionflags	@""
	.align	4
.nv.constant0._Z12CalcTimeStepPdS_S_S_P17curandStateXORWOW:
	.zero		936


//--------------------- .nv.constant0._Z27InitializeSupercooledSpherePdS_S_S_ --------------------------
	.section	.nv.constant0._Z27InitializeSupercooledSpherePdS_S_S_,"a",@progbits
	.sectionflags	@""
	.align	4
.nv.constant0._Z27InitializeSupercooledSpherePdS_S_S_:
	.zero		928


//--------------------- SYMBOLS --------------------------

	.type		.nv.reservedSmem.offset0,@object
	.size		.nv.reservedSmem.offset0,0x4
